	.target	sm_90a

	.elftype	@"ET_EXEC"


//--------------------- .note.nv.tkinfo           --------------------------
	.section	.note.nv.tkinfo,"",@"SHT_NOTE"
	.sectionflags	@"SHF_NOTE_NV_TKINFO"
	.tkinfo
        /*0018*/ 	.word	0x00000002
        /*0030*/ 	.string	""
        /*0030*/ 	.string	"ptxas"
        /*0030*/ 	.string	"Cuda compilation tools, release 13.0, V13.0.88"
        /*0030*/ 	.string	"Build cuda_13.0.r13.0/compiler.36424714_0"
        /*0030*/ 	.string	"-arch sm_90a -m 64 "



//--------------------- .note.nv.cuinfo           --------------------------
	.section	.note.nv.cuinfo,"",@"SHT_NOTE"
	.sectionflags	@"SHF_NOTE_NV_CUINFO"
        /*0018*/ 	.short	0x0002
        /*001a*/ 	.short	0x005a
        /*001c*/ 	.short	0x0082
	.zero		2


//--------------------- .nv.info                  --------------------------
	.section	.nv.info,"",@"SHT_CUDA_INFO"
	.align	4


	//----- nvinfo : EIATTR_REGCOUNT
	.align		4
        /*0000*/ 	.byte	0x04, 0x2f
        /*0002*/ 	.short	(.L_15 - .L_14)
	.align		4
.L_14:
        /*0004*/ 	.word	index@(_ZN7cutlass13device_kernelINS_4gemm6kernel13GemmUniversalIN4cute5tupleIJiiiiEEENS1_10collective13CollectiveMmaINS1_34MainloopSm90TmaGmmaWarpSpecializedILi13ENS5_IJNS4_1CILi2EEENSA_ILi1EEESC_EEENS1_35KernelTmaWarpSpecializedCooperativeEEENS5_IJNSA_ILi512EEENSA_ILi8EEENSA_ILi32EEEEEEaNS5_IJlSC_lEEEaSK_NS4_8TiledMMAINS4_8MMA_AtomIJNS4_4SM904GMMA25MMA_64x8x32_S32S8S8_SS_TNEEEENS4_6LayoutISD_NS5_IJSC_NSA_ILi0EEESS_EEEEENS5_IJNS4_10UnderscoreESV_SV_EEEEENS4_13SM90_TMA_LOADENS4_14ComposedLayoutINS4_7SwizzleILi1ELi4ELi3EEENS4_18smem_ptr_flag_bitsILi8EEENSR_INS5_IJSH_SI_EEENS5_IJSI_SC_EEEEEEEvNS4_8identityENS4_23SM90_TMA_LOAD_MULTICASTES17_vS18_EENS_8epilogue10collective6detail29Sm90TmaWarpSpecializedAdapterINS1C_15DefaultEpilogueIaSK_SK_NS1B_6thread17LinearCombinationIaLi1EiiLNS1G_9ScaleType4KindE0ELNS_15FloatRoundStyleE2EaEENS1_15EpilogueDefaultEEEEEvvEEEEvNT_6ParamsE)
        /*0008*/ 	.word	0x000000a8


	//----- nvinfo : EIATTR_FRAME_SIZE
	.align		4
.L_15:
        /*000c*/ 	.byte	0x04, 0x11
        /*000e*/ 	.short	(.L_17 - .L_16)
	.align		4
.L_16:
        /*0010*/ 	.word	index@(_ZN7cutlass13device_kernelINS_4gemm6kernel13GemmUniversalIN4cute5tupleIJiiiiEEENS1_10collective13CollectiveMmaINS1_34MainloopSm90TmaGmmaWarpSpecializedILi13ENS5_IJNS4_1CILi2EEENSA_ILi1EEESC_EEENS1_35KernelTmaWarpSpecializedCooperativeEEENS5_IJNSA_ILi512EEENSA_ILi8EEENSA_ILi32EEEEEEaNS5_IJlSC_lEEEaSK_NS4_8TiledMMAINS4_8MMA_AtomIJNS4_4SM904GMMA25MMA_64x8x32_S32S8S8_SS_TNEEEENS4_6LayoutISD_NS5_IJSC_NSA_ILi0EEESS_EEEEENS5_IJNS4_10UnderscoreESV_SV_EEEEENS4_13SM90_TMA_LOADENS4_14ComposedLayoutINS4_7SwizzleILi1ELi4ELi3EEENS4_18smem_ptr_flag_bitsILi8EEENSR_INS5_IJSH_SI_EEENS5_IJSI_SC_EEEEEEEvNS4_8identityENS4_23SM90_TMA_LOAD_MULTICASTES17_vS18_EENS_8epilogue10collective6detail29Sm90TmaWarpSpecializedAdapterINS1C_15DefaultEpilogueIaSK_SK_NS1B_6thread17LinearCombinationIaLi1EiiLNS1G_9ScaleType4KindE0ELNS_15FloatRoundStyleE2EaEENS1_15EpilogueDefaultEEEEEvvEEEEvNT_6ParamsE)
        /*0014*/ 	.word	0x00000000


	//----- nvinfo : EIATTR_MIN_STACK_SIZE
	.align		4
.L_17:
        /*0018*/ 	.byte	0x04, 0x12
        /*001a*/ 	.short	(.L_19 - .L_18)
	.align		4
.L_18:
        /*001c*/ 	.word	index@(_ZN7cutlass13device_kernelINS_4gemm6kernel13GemmUniversalIN4cute5tupleIJiiiiEEENS1_10collective13CollectiveMmaINS1_34MainloopSm90TmaGmmaWarpSpecializedILi13ENS5_IJNS4_1CILi2EEENSA_ILi1EEESC_EEENS1_35KernelTmaWarpSpecializedCooperativeEEENS5_IJNSA_ILi512EEENSA_ILi8EEENSA_ILi32EEEEEEaNS5_IJlSC_lEEEaSK_NS4_8TiledMMAINS4_8MMA_AtomIJNS4_4SM904GMMA25MMA_64x8x32_S32S8S8_SS_TNEEEENS4_6LayoutISD_NS5_IJSC_NSA_ILi0EEESS_EEEEENS5_IJNS4_10UnderscoreESV_SV_EEEEENS4_13SM90_TMA_LOADENS4_14ComposedLayoutINS4_7SwizzleILi1ELi4ELi3EEENS4_18smem_ptr_flag_bitsILi8EEENSR_INS5_IJSH_SI_EEENS5_IJSI_SC_EEEEEEEvNS4_8identityENS4_23SM90_TMA_LOAD_MULTICASTES17_vS18_EENS_8epilogue10collective6detail29Sm90TmaWarpSpecializedAdapterINS1C_15DefaultEpilogueIaSK_SK_NS1B_6thread17LinearCombinationIaLi1EiiLNS1G_9ScaleType4KindE0ELNS_15FloatRoundStyleE2EaEENS1_15EpilogueDefaultEEEEEvvEEEEvNT_6ParamsE)
        /*0020*/ 	.word	0x00000000
.L_19:


//--------------------- .nv.compat                --------------------------
	.section	.nv.compat,"",@"SHT_CUDA_COMPAT_INFO"
	.align	4
        /*0000*/ 	.byte	0x02, 0x09, 0x01, 0x00, 0x02, 0x02, 0x04, 0x00, 0x02, 0x05, 0x05, 0x00, 0x03, 0x07, 0x01, 0x01
        /*0010*/ 	.byte	0x02, 0x03, 0x01, 0x00, 0x02, 0x06, 0x01, 0x00, 0x04, 0x0b, 0x08, 0x00, 0x00, 0x00, 0x00, 0x00
        /*0020*/ 	.byte	0x00, 0x00, 0x00, 0x00


//--------------------- .nv.info._ZN7cutlass13device_kernelINS_4gemm6kernel13GemmUniversalIN4cute5tupleIJiiiiEEENS1_10collective13CollectiveMmaINS1_34MainloopSm90TmaGmmaWarpSpecializedILi13ENS5_IJNS4_1CILi2EEENSA_ILi1EEESC_EEENS1_35KernelTmaWarpSpecializedCooperativeEEENS5_IJNSA_ILi512EEENSA_ILi8EEENSA_ILi32EEEEEEaNS5_IJlSC_lEEEaSK_NS4_8TiledMMAINS4_8MMA_AtomIJNS4_4SM904GMMA25MMA_64x8x32_S32S8S8_SS_TNEEEENS4_6LayoutISD_NS5_IJSC_NSA_ILi0EEESS_EEEEENS5_IJNS4_10UnderscoreESV_SV_EEEEENS4_13SM90_TMA_LOADENS4_14ComposedLayoutINS4_7SwizzleILi1ELi4ELi3EEENS4_18smem_ptr_flag_bitsILi8EEENSR_INS5_IJSH_SI_EEENS5_IJSI_SC_EEEEEEEvNS4_8identityENS4_23SM90_TMA_LOAD_MULTICASTES17_vS18_EENS_8epilogue10collective6detail29Sm90TmaWarpSpecializedAdapterINS1C_15DefaultEpilogueIaSK_SK_NS1B_6thread17LinearCombinationIaLi1EiiLNS1G_9ScaleType4KindE0ELNS_15FloatRoundStyleE2EaEENS1_15EpilogueDefaultEEEEEvvEEEEvNT_6ParamsE --------------------------
	.section	.nv.info._ZN7cutlass13device_kernelINS_4gemm6kernel13GemmUniversalIN4cute5tupleIJiiiiEEENS1_10collective13CollectiveMmaINS1_34MainloopSm90TmaGmmaWarpSpecializedILi13ENS5_IJNS4_1CILi2EEENSA_ILi1EEESC_EEENS1_35KernelTmaWarpSpecializedCooperativeEEENS5_IJNSA_ILi512EEENSA_ILi8EEENSA_ILi32EEEEEEaNS5_IJlSC_lEEEaSK_NS4_8TiledMMAINS4_8MMA_AtomIJNS4_4SM904GMMA25MMA_64x8x32_S32S8S8_SS_TNEEEENS4_6LayoutISD_NS5_IJSC_NSA_ILi0EEESS_EEEEENS5_IJNS4_10UnderscoreESV_SV_EEEEENS4_13SM90_TMA_LOADENS4_14ComposedLayoutINS4_7SwizzleILi1ELi4ELi3EEENS4_18smem_ptr_flag_bitsILi8EEENSR_INS5_IJSH_SI_EEENS5_IJSI_SC_EEEEEEEvNS4_8identityENS4_23SM90_TMA_LOAD_MULTICASTES17_vS18_EENS_8epilogue10collective6detail29Sm90TmaWarpSpecializedAdapterINS1C_15DefaultEpilogueIaSK_SK_NS1B_6thread17LinearCombinationIaLi1EiiLNS1G_9ScaleType4KindE0ELNS_15FloatRoundStyleE2EaEENS1_15EpilogueDefaultEEEEEvvEEEEvNT_6ParamsE,"",@"SHT_CUDA_INFO"
	.sectionflags	@""
	.align	4


	//----- nvinfo : EIATTR_CUDA_API_VERSION
	.align		4
        /*0000*/ 	.byte	0x04, 0x37
        /*0002*/ 	.short	(.L_21 - .L_20)
.L_20:
        /*0004*/ 	.word	0x00000082


	//----- nvinfo : EIATTR_KPARAM_INFO
	.align		4
.L_21:
        /*0008*/ 	.byte	0x04, 0x17
        /*000a*/ 	.short	(.L_23 - .L_22)
.L_22:
        /*000c*/ 	.word	0x00000000
        /*0010*/ 	.short	0x0000
        /*0012*/ 	.short	0x0070
        /*0014*/ 	.byte	0x00, 0xf0, 0x01, 0x10


	//----- nvinfo : EIATTR_SPARSE_MMA_MASK
	.align		4
.L_23:
        /*0018*/ 	.byte	0x03, 0x50
        /*001a*/ 	.short	0x0000


	//----- nvinfo : EIATTR_MAXREG_COUNT
	.align		4
        /*001c*/ 	.byte	0x03, 0x1b
        /*001e*/ 	.short	0x00a8


	//----- nvinfo : EIATTR_NUM_BARRIERS
	.align		4
        /*0020*/ 	.byte	0x02, 0x4c
        /*0022*/ 	.byte	0x01
	.zero		1


	//----- nvinfo : EIATTR_EXTERNS
	.align		4
        /*0024*/ 	.byte	0x04, 0x0f
        /*0026*/ 	.short	(.L_25 - .L_24)


	//   ....[0]....
	.align		4
.L_24:
        /*0028*/ 	.word	index@(__assertfail)


	//----- nvinfo : EIATTR_MERCURY_ISA_VERSION
	.align		4
.L_25:
        /*002c*/ 	.byte	0x03, 0x5f
        /*002e*/ 	.short	0x0101


	//----- nvinfo : EIATTR_INT_WARP_WIDE_INSTR_OFFSETS
	.align		4
        /*0030*/ 	.byte	0x04, 0x31
        /*0032*/ 	.short	(.L_27 - .L_26)


	//   ....[0]....
.L_26:
        /*0034*/ 	.word	0x000005d0


	//   ....[1]....
        /*0038*/ 	.word	0x000005f0


	//   ....[2]....
        /*003c*/ 	.word	0x000007b0


	//   ....[3]....
        /*0040*/ 	.word	0x00001f30


	//----- nvinfo : EIATTR_COOP_GROUP_MASK_REGIDS
	.align		4
.L_27:
        /*0044*/ 	.byte	0x04, 0x29
        /*0046*/ 	.short	(.L_29 - .L_28)


	//   ....[0]....
.L_28:
        /*0048*/ 	.word	0xffffffff


	//   ....[1]....
        /*004c*/ 	.word	0xffffffff


	//   ....[2]....
        /*0050*/ 	.word	0xffffffff


	//   ....[3]....
        /*0054*/ 	.word	0xffffffff


	//   ....[4]....
        /*0058*/ 	.word	0xffffffff


	//   ....[5]....
        /*005c*/ 	.word	0xffffffff


	//----- nvinfo : EIATTR_COOP_GROUP_INSTR_OFFSETS
	.align		4
.L_29:
        /*0060*/ 	.byte	0x04, 0x28
        /*0062*/ 	.short	(.L_31 - .L_30)


	//   ....[0]....
.L_30:
        /*0064*/ 	.word	0x00000060


	//   ....[1]....
        /*0068*/ 	.word	0x00000070


	//   ....[2]....
        /*006c*/ 	.word	0x00000130


	//   ....[3]....
        /*0070*/ 	.word	0x00000420


	//   ....[4]....
        /*0074*/ 	.word	0x00000950


	//   ....[5]....
        /*0078*/ 	.word	0x00001550


	//----- nvinfo : EIATTR_REG_RECONFIG
	.align		4
.L_31:
        /*007c*/ 	.byte	0x01, 0x54
	.zero		2


	//----- nvinfo : EIATTR_SYSCALL_OFFSETS
	.align		4
        /*0080*/ 	.byte	0x04, 0x46
        /*0082*/ 	.short	(.L_33 - .L_32)


	//   ....[0]....
.L_32:
        /*0084*/ 	.word	0x00001740


	//----- nvinfo : EIATTR_MBARRIER_INSTR_OFFSETS
	.align		4
.L_33:
        /*0088*/ 	.byte	0x04, 0x39
        /*008a*/ 	.short	(.L_35 - .L_34)


	//   ....[0]....
.L_34:
        /*008c*/ 	.word	0x00000250
        /*0090*/ 	.word	0x000000ff
        /*0094*/ 	.word	0x00000000
        /*0098*/ 	.short	0x0100
        /*009a*/ 	.byte	0x08
	.zero		1


	//   ....[1]....
        /*009c*/ 	.word	0x00000260
        /*00a0*/ 	.word	0x000000ff
        /*00a4*/ 	.word	0x00000068
        /*00a8*/ 	.short	0x0100
        /*00aa*/ 	.byte	0x08
	.zero		1


	//   ....[2]....
        /*00ac*/ 	.word	0x00000270
        /*00b0*/ 	.word	0x000000ff
        /*00b4*/ 	.word	0x00000008
        /*00b8*/ 	.short	0x0100
        /*00ba*/ 	.byte	0x08
	.zero		1


	//   ....[3]....
        /*00bc*/ 	.word	0x00000280
        /*00c0*/ 	.word	0x000000ff
        /*00c4*/ 	.word	0x00000070
        /*00c8*/ 	.short	0x0100
        /*00ca*/ 	.byte	0x08
	.zero		1


	//   ....[4]....
        /*00cc*/ 	.word	0x00000290
        /*00d0*/ 	.word	0x000000ff
        /*00d4*/ 	.word	0x00000010
        /*00d8*/ 	.short	0x0100
        /*00da*/ 	.byte	0x08
	.zero		1


	//   ....[5]....
        /*00dc*/ 	.word	0x000002a0
        /*00e0*/ 	.word	0x000000ff
        /*00e4*/ 	.word	0x00000078
        /*00e8*/ 	.short	0x0100
        /*00ea*/ 	.byte	0x08
	.zero		1


	//   ....[6]....
        /*00ec*/ 	.word	0x000002b0
        /*00f0*/ 	.word	0x000000ff
        /*00f4*/ 	.word	0x00000018
        /*00f8*/ 	.short	0x0100
        /*00fa*/ 	.byte	0x08
	.zero		1


	//   ....[7]....
        /*00fc*/ 	.word	0x000002c0
        /*0100*/ 	.word	0x000000ff
        /*0104*/ 	.word	0x00000080
        /*0108*/ 	.short	0x0100
        /*010a*/ 	.byte	0x08
	.zero		1


	//   ....[8]....
        /*010c*/ 	.word	0x000002d0
        /*0110*/ 	.word	0x000000ff
        /*0114*/ 	.word	0x00000020
        /*0118*/ 	.short	0x0100
        /*011a*/ 	.byte	0x08
	.zero		1


	//   ....[9]....
        /*011c*/ 	.word	0x000002e0
        /*0120*/ 	.word	0x000000ff
        /*0124*/ 	.word	0x00000088
        /*0128*/ 	.short	0x0100
        /*012a*/ 	.byte	0x08
	.zero		1


	//   ....[10]....
        /*012c*/ 	.word	0x000002f0
        /*0130*/ 	.word	0x000000ff
        /*0134*/ 	.word	0x00000028
        /*0138*/ 	.short	0x0100
        /*013a*/ 	.byte	0x08
	.zero		1


	//   ....[11]....
        /*013c*/ 	.word	0x00000300
        /*0140*/ 	.word	0x000000ff
        /*0144*/ 	.word	0x00000090
        /*0148*/ 	.short	0x0100
        /*014a*/ 	.byte	0x08
	.zero		1


	//   ....[12]....
        /*014c*/ 	.word	0x00000310
        /*0150*/ 	.word	0x000000ff
        /*0154*/ 	.word	0x00000030
        /*0158*/ 	.short	0x0100
        /*015a*/ 	.byte	0x08
	.zero		1


	//   ....[13]....
        /*015c*/ 	.word	0x00000320
        /*0160*/ 	.word	0x000000ff
        /*0164*/ 	.word	0x00000098
        /*0168*/ 	.short	0x0100
        /*016a*/ 	.byte	0x08
	.zero		1


	//   ....[14]....
        /*016c*/ 	.word	0x00000330
        /*0170*/ 	.word	0x000000ff
        /*0174*/ 	.word	0x00000038
        /*0178*/ 	.short	0x0100
        /*017a*/ 	.byte	0x08
	.zero		1


	//   ....[15]....
        /*017c*/ 	.word	0x00000340
        /*0180*/ 	.word	0x000000ff
        /*0184*/ 	.word	0x000000a0
        /*0188*/ 	.short	0x0100
        /*018a*/ 	.byte	0x08
	.zero		1


	//   ....[16]....
        /*018c*/ 	.word	0x00000350
        /*0190*/ 	.word	0x000000ff
        /*0194*/ 	.word	0x00000040
        /*0198*/ 	.short	0x0100
        /*019a*/ 	.byte	0x08
	.zero		1


	//   ....[17]....
        /*019c*/ 	.word	0x00000360
        /*01a0*/ 	.word	0x000000ff
        /*01a4*/ 	.word	0x000000a8
        /*01a8*/ 	.short	0x0100
        /*01aa*/ 	.byte	0x08
	.zero		1


	//   ....[18]....
        /*01ac*/ 	.word	0x00000370
        /*01b0*/ 	.word	0x000000ff
        /*01b4*/ 	.word	0x00000048
        /*01b8*/ 	.short	0x0100
        /*01ba*/ 	.byte	0x08
	.zero		1


	//   ....[19]....
        /*01bc*/ 	.word	0x00000380
        /*01c0*/ 	.word	0x000000ff
        /*01c4*/ 	.word	0x000000b0
        /*01c8*/ 	.short	0x0100
        /*01ca*/ 	.byte	0x08
	.zero		1


	//   ....[20]....
        /*01cc*/ 	.word	0x00000390
        /*01d0*/ 	.word	0x000000ff
        /*01d4*/ 	.word	0x00000050
        /*01d8*/ 	.short	0x0100
        /*01da*/ 	.byte	0x08
	.zero		1


	//   ....[21]....
        /*01dc*/ 	.word	0x000003a0
        /*01e0*/ 	.word	0x000000ff
        /*01e4*/ 	.word	0x000000b8
        /*01e8*/ 	.short	0x0100
        /*01ea*/ 	.byte	0x08
	.zero		1


	//   ....[22]....
        /*01ec*/ 	.word	0x000003b0
        /*01f0*/ 	.word	0x000000ff
        /*01f4*/ 	.word	0x00000058
        /*01f8*/ 	.short	0x0100
        /*01fa*/ 	.byte	0x08
	.zero		1


	//   ....[23]....
        /*01fc*/ 	.word	0x000003c0
        /*0200*/ 	.word	0x000000ff
        /*0204*/ 	.word	0x000000c0
        /*0208*/ 	.short	0x0100
        /*020a*/ 	.byte	0x08
	.zero		1


	//   ....[24]....
        /*020c*/ 	.word	0x000003d0
        /*0210*/ 	.word	0x000000ff
        /*0214*/ 	.word	0x00000060
        /*0218*/ 	.short	0x0100
        /*021a*/ 	.byte	0x08
	.zero		1


	//   ....[25]....
        /*021c*/ 	.word	0x000003e0
        /*0220*/ 	.word	0x000000ff
        /*0224*/ 	.word	0x000000c8
        /*0228*/ 	.short	0x0100
        /*022a*/ 	.byte	0x08
	.zero		1


	//   ....[26]....
        /*022c*/ 	.word	0x00000840
        /*0230*/ 	.word	0x000000ff
        /*0234*/ 	.word	0x000000e0
        /*0238*/ 	.short	0x0100
        /*023a*/ 	.byte	0x06
	.zero		1


	//   ....[27]....
        /*023c*/ 	.word	0x000008d0
        /*0240*/ 	.word	0x000000ff
        /*0244*/ 	.word	0x000000e8
        /*0248*/ 	.short	0x0100
        /*024a*/ 	.byte	0x06
	.zero		1


	//   ....[28]....
        /*024c*/ 	.word	0x000017c0
        /*0250*/ 	.word	0x00000000
        /*0254*/ 	.word	0x00000000
        /*0258*/ 	.short	0x010a
        /*025a*/ 	.byte	0x3f
	.zero		1


	//   ....[29]....
        /*025c*/ 	.word	0x00001800
        /*0260*/ 	.word	0x00000000
        /*0264*/ 	.word	0x00000000
        /*0268*/ 	.short	0x010a
        /*026a*/ 	.byte	0x3f
	.zero		1


	//   ....[30]....
        /*026c*/ 	.word	0x00001b90
        /*0270*/ 	.word	0x00000003
        /*0274*/ 	.word	0x00000000
        /*0278*/ 	.short	0x010a
        /*027a*/ 	.byte	0x3f
	.zero		1


	//   ....[31]....
        /*027c*/ 	.word	0x00001bd0
        /*0280*/ 	.word	0x00000003
        /*0284*/ 	.word	0x00000000
        /*0288*/ 	.short	0x010a
        /*028a*/ 	.byte	0x3f
	.zero		1


	//   ....[32]....
        /*028c*/ 	.word	0x00001de0
        /*0290*/ 	.word	0x00000003
        /*0294*/ 	.word	0x00000000
        /*0298*/ 	.short	0x0101
        /*029a*/ 	.byte	0x3f
	.zero		1


	//   ....[33]....
        /*029c*/ 	.word	0x00001fd0
        /*02a0*/ 	.word	0x00000003
        /*02a4*/ 	.word	0x00000000
        /*02a8*/ 	.short	0x0101
        /*02aa*/ 	.byte	0x3f
	.zero		1


	//   ....[34]....
        /*02ac*/ 	.word	0x000044a0
        /*02b0*/ 	.word	0x0000000f
        /*02b4*/ 	.word	0x00000068
        /*02b8*/ 	.short	0x010a
        /*02ba*/ 	.byte	0x3f
	.zero		1


	//   ....[35]....
        /*02bc*/ 	.word	0x00004820
        /*02c0*/ 	.word	0x00000005
        /*02c4*/ 	.word	0x000000e8
        /*02c8*/ 	.short	0x0101
        /*02ca*/ 	.byte	0x3f
	.zero		1


	//   ....[36]....
        /*02cc*/ 	.word	0x00004f90
        /*02d0*/ 	.word	0x00000005
        /*02d4*/ 	.word	0x00000000
        /*02d8*/ 	.short	0x010a
        /*02da*/ 	.byte	0x3f
	.zero		1


	//   ....[37]....
        /*02dc*/ 	.word	0x00005010
        /*02e0*/ 	.word	0x00000009
        /*02e4*/ 	.word	0x00000000
        /*02e8*/ 	.short	0x010a
        /*02ea*/ 	.byte	0x3f
	.zero		1


	//   ....[38]....
        /*02ec*/ 	.word	0x000050a0
        /*02f0*/ 	.word	0x00000008
        /*02f4*/ 	.word	0x00000000
        /*02f8*/ 	.short	0x010a
        /*02fa*/ 	.byte	0x3f
	.zero		1


	//   ....[39]....
        /*02fc*/ 	.word	0x00005130
        /*0300*/ 	.word	0x00000009
        /*0304*/ 	.word	0x00000000
        /*0308*/ 	.short	0x010a
        /*030a*/ 	.byte	0x3f
	.zero		1


	//   ....[40]....
        /*030c*/ 	.word	0x000051c0
        /*0310*/ 	.word	0x00000008
        /*0314*/ 	.word	0x00000000
        /*0318*/ 	.short	0x010a
        /*031a*/ 	.byte	0x3f
	.zero		1


	//   ....[41]....
        /*031c*/ 	.word	0x00005250
        /*0320*/ 	.word	0x00000009
        /*0324*/ 	.word	0x00000000
        /*0328*/ 	.short	0x010a
        /*032a*/ 	.byte	0x3f
	.zero		1


	//   ....[42]....
        /*032c*/ 	.word	0x000052e0
        /*0330*/ 	.word	0x00000008
        /*0334*/ 	.word	0x00000000
        /*0338*/ 	.short	0x010a
        /*033a*/ 	.byte	0x3f
	.zero		1


	//   ....[43]....
        /*033c*/ 	.word	0x00005370
        /*0340*/ 	.word	0x00000009
        /*0344*/ 	.word	0x00000000
        /*0348*/ 	.short	0x010a
        /*034a*/ 	.byte	0x3f
	.zero		1


	//   ....[44]....
        /*034c*/ 	.word	0x00005400
        /*0350*/ 	.word	0x00000008
        /*0354*/ 	.word	0x00000000
        /*0358*/ 	.short	0x010a
        /*035a*/ 	.byte	0x3f
	.zero		1


	//   ....[45]....
        /*035c*/ 	.word	0x00005490
        /*0360*/ 	.word	0x00000009
        /*0364*/ 	.word	0x00000000
        /*0368*/ 	.short	0x010a
        /*036a*/ 	.byte	0x3f
	.zero		1


	//   ....[46]....
        /*036c*/ 	.word	0x00005520
        /*0370*/ 	.word	0x00000008
        /*0374*/ 	.word	0x00000000
        /*0378*/ 	.short	0x010a
        /*037a*/ 	.byte	0x3f
	.zero		1


	//   ....[47]....
        /*037c*/ 	.word	0x000055b0
        /*0380*/ 	.word	0x0000000b
        /*0384*/ 	.word	0x00000000
        /*0388*/ 	.short	0x010a
        /*038a*/ 	.byte	0x3f
	.zero		1


	//   ....[48]....
        /*038c*/ 	.word	0x00005640
        /*0390*/ 	.word	0x00000003
        /*0394*/ 	.word	0x00000000
        /*0398*/ 	.short	0x010a
        /*039a*/ 	.byte	0x3f
	.zero		1


	//   ....[49]....
        /*039c*/ 	.word	0x000056a0
        /*03a0*/ 	.word	0x00000000
        /*03a4*/ 	.word	0x00000000
        /*03a8*/ 	.short	0x010a
        /*03aa*/ 	.byte	0x3f
	.zero		1


	//   ....[50]....
        /*03ac*/ 	.word	0x000056f0
        /*03b0*/ 	.word	0x00000003
        /*03b4*/ 	.word	0x00000000
        /*03b8*/ 	.short	0x010a
        /*03ba*/ 	.byte	0x3f
	.zero		1


	//   ....[51]....
        /*03bc*/ 	.word	0x000057c0
        /*03c0*/ 	.word	0x0000000f
        /*03c4*/ 	.word	0x00000068
        /*03c8*/ 	.short	0x010a
        /*03ca*/ 	.byte	0x3f
	.zero		1


	//   ....[52]....
        /*03cc*/ 	.word	0x00005890
        /*03d0*/ 	.word	0x00000005
        /*03d4*/ 	.word	0x00000000
        /*03d8*/ 	.short	0x010a
        /*03da*/ 	.byte	0x3f
	.zero		1


	//   ....[53]....
        /*03dc*/ 	.word	0x000058e0
        /*03e0*/ 	.word	0x00000009
        /*03e4*/ 	.word	0x00000000
        /*03e8*/ 	.short	0x010a
        /*03ea*/ 	.byte	0x3f
	.zero		1


	//   ....[54]....
        /*03ec*/ 	.word	0x00005930
        /*03f0*/ 	.word	0x00000008
        /*03f4*/ 	.word	0x00000000
        /*03f8*/ 	.short	0x010a
        /*03fa*/ 	.byte	0x3f
	.zero		1


	//   ....[55]....
        /*03fc*/ 	.word	0x00005980
        /*0400*/ 	.word	0x00000009
        /*0404*/ 	.word	0x00000000
        /*0408*/ 	.short	0x010a
        /*040a*/ 	.byte	0x3f
	.zero		1


	//   ....[56]....
        /*040c*/ 	.word	0x000059d0
        /*0410*/ 	.word	0x00000008
        /*0414*/ 	.word	0x00000000
        /*0418*/ 	.short	0x010a
        /*041a*/ 	.byte	0x3f
	.zero		1


	//   ....[57]....
        /*041c*/ 	.word	0x00005a20
        /*0420*/ 	.word	0x00000009
        /*0424*/ 	.word	0x00000000
        /*0428*/ 	.short	0x010a
        /*042a*/ 	.byte	0x3f
	.zero		1


	//   ....[58]....
        /*042c*/ 	.word	0x00005a70
        /*0430*/ 	.word	0x00000008
        /*0434*/ 	.word	0x00000000
        /*0438*/ 	.short	0x010a
        /*043a*/ 	.byte	0x3f
	.zero		1


	//   ....[59]....
        /*043c*/ 	.word	0x00005ac0
        /*0440*/ 	.word	0x00000009
        /*0444*/ 	.word	0x00000000
        /*0448*/ 	.short	0x010a
        /*044a*/ 	.byte	0x3f
	.zero		1


	//   ....[60]....
        /*044c*/ 	.word	0x00005b10
        /*0450*/ 	.word	0x00000008
        /*0454*/ 	.word	0x00000000
        /*0458*/ 	.short	0x010a
        /*045a*/ 	.byte	0x3f
	.zero		1


	//   ....[61]....
        /*045c*/ 	.word	0x00005b60
        /*0460*/ 	.word	0x00000009
        /*0464*/ 	.word	0x00000000
        /*0468*/ 	.short	0x010a
        /*046a*/ 	.byte	0x3f
	.zero		1


	//   ....[62]....
        /*046c*/ 	.word	0x00005bb0
        /*0470*/ 	.word	0x00000008
        /*0474*/ 	.word	0x00000000
        /*0478*/ 	.short	0x010a
        /*047a*/ 	.byte	0x3f
	.zero		1


	//   ....[63]....
        /*047c*/ 	.word	0x00005c00
        /*0480*/ 	.word	0x0000000b
        /*0484*/ 	.word	0x00000000
        /*0488*/ 	.short	0x010a
        /*048a*/ 	.byte	0x3f
	.zero		1


	//----- nvinfo : EIATTR_NUM_MBARRIERS
	.align		4
.L_35:
        /*048c*/ 	.byte	0x03, 0x38
        /*048e*/ 	.short	0x001c


	//----- nvinfo : EIATTR_EXIT_INSTR_OFFSETS
	.align		4
        /*0490*/ 	.byte	0x04, 0x1c
        /*0492*/ 	.short	(.L_37 - .L_36)


	//   ....[0]....
.L_36:
        /*0494*/ 	.word	0x00000b20


	//   ....[1]....
        /*0498*/ 	.word	0x00001330


	//   ....[2]....
        /*049c*/ 	.word	0x00003c20


	//   ....[3]....
        /*04a0*/ 	.word	0x00004170


	//   ....[4]....
        /*04a4*/ 	.word	0x00005690


	//----- nvinfo : EIATTR_MAX_THREADS
	.align		4
.L_37:
        /*04a8*/ 	.byte	0x04, 0x05
        /*04aa*/ 	.short	(.L_39 - .L_38)
.L_38:
        /*04ac*/ 	.word	0x00000180
        /*04b0*/ 	.word	0x00000001
        /*04b4*/ 	.word	0x00000001


	//----- nvinfo : EIATTR_CRS_STACK_SIZE
	.align		4
.L_39:
        /*04b8*/ 	.byte	0x04, 0x1e
        /*04ba*/ 	.short	(.L_41 - .L_40)
.L_40:
        /*04bc*/ 	.word	0x00000000


	//----- nvinfo : EIATTR_CBANK_PARAM_SIZE
	.align		4
.L_41:
        /*04c0*/ 	.byte	0x03, 0x19
        /*04c2*/ 	.short	0x0470


	//----- nvinfo : EIATTR_PARAM_CBANK
	.align		4
        /*04c4*/ 	.byte	0x04, 0x0a
        /*04c6*/ 	.short	(.L_43 - .L_42)
	.align		4
.L_42:
        /*04c8*/ 	.word	index@(.nv.constant0._ZN7cutlass13device_kernelINS_4gemm6kernel13GemmUniversalIN4cute5tupleIJiiiiEEENS1_10collective13CollectiveMmaINS1_34MainloopSm90TmaGmmaWarpSpecializedILi13ENS5_IJNS4_1CILi2EEENSA_ILi1EEESC_EEENS1_35KernelTmaWarpSpecializedCooperativeEEENS5_IJNSA_ILi512EEENSA_ILi8EEENSA_ILi32EEEEEEaNS5_IJlSC_lEEEaSK_NS4_8TiledMMAINS4_8MMA_AtomIJNS4_4SM904GMMA25MMA_64x8x32_S32S8S8_SS_TNEEEENS4_6LayoutISD_NS5_IJSC_NSA_ILi0EEESS_EEEEENS5_IJNS4_10UnderscoreESV_SV_EEEEENS4_13SM90_TMA_LOADENS4_14ComposedLayoutINS4_7SwizzleILi1ELi4ELi3EEENS4_18smem_ptr_flag_bitsILi8EEENSR_INS5_IJSH_SI_EEENS5_IJSI_SC_EEEEEEEvNS4_8identityENS4_23SM90_TMA_LOAD_MULTICASTES17_vS18_EENS_8epilogue10collective6detail29Sm90TmaWarpSpecializedAdapterINS1C_15DefaultEpilogueIaSK_SK_NS1B_6thread17LinearCombinationIaLi1EiiLNS1G_9ScaleType4KindE0ELNS_15FloatRoundStyleE2EaEENS1_15EpilogueDefaultEEEEEvvEEEEvNT_6ParamsE)
        /*04cc*/ 	.short	0x0210
        /*04ce*/ 	.short	0x0470


	//----- nvinfo : EIATTR_SW_WAR
	.align		4
.L_43:
        /*04d0*/ 	.byte	0x04, 0x36
        /*04d2*/ 	.short	(.L_45 - .L_44)
.L_44:
        /*04d4*/ 	.word	0x00000008
.L_45:


//--------------------- .nv.callgraph             --------------------------
	.section	.nv.callgraph,"",@"SHT_CUDA_CALLGRAPH"
	.align	4
	.sectionentsize	8
	.align		4
        /*0000*/ 	.word	0x00000000
	.align		4
        /*0004*/ 	.word	0xffffffff
	.align		4
        /*0008*/ 	.word	index@(_ZN7cutlass13device_kernelINS_4gemm6kernel13GemmUniversalIN4cute5tupleIJiiiiEEENS1_10collective13CollectiveMmaINS1_34MainloopSm90TmaGmmaWarpSpecializedILi13ENS5_IJNS4_1CILi2EEENSA_ILi1EEESC_EEENS1_35KernelTmaWarpSpecializedCooperativeEEENS5_IJNSA_ILi512EEENSA_ILi8EEENSA_ILi32EEEEEEaNS5_IJlSC_lEEEaSK_NS4_8TiledMMAINS4_8MMA_AtomIJNS4_4SM904GMMA25MMA_64x8x32_S32S8S8_SS_TNEEEENS4_6LayoutISD_NS5_IJSC_NSA_ILi0EEESS_EEEEENS5_IJNS4_10UnderscoreESV_SV_EEEEENS4_13SM90_TMA_LOADENS4_14ComposedLayoutINS4_7SwizzleILi1ELi4ELi3EEENS4_18smem_ptr_flag_bitsILi8EEENSR_INS5_IJSH_SI_EEENS5_IJSI_SC_EEEEEEEvNS4_8identityENS4_23SM90_TMA_LOAD_MULTICASTES17_vS18_EENS_8epilogue10collective6detail29Sm90TmaWarpSpecializedAdapterINS1C_15DefaultEpilogueIaSK_SK_NS1B_6thread17LinearCombinationIaLi1EiiLNS1G_9ScaleType4KindE0ELNS_15FloatRoundStyleE2EaEENS1_15EpilogueDefaultEEEEEvvEEEEvNT_6ParamsE)
	.align		4
        /*000c*/ 	.word	index@(__assertfail)
	.align		4
        /*0010*/ 	.word	0x00000000
	.align		4
        /*0014*/ 	.word	0xfffffffe
	.align		4
        /*0018*/ 	.word	0x00000000
	.align		4
        /*001c*/ 	.word	0xfffffffd
	.align		4
        /*0020*/ 	.word	0x00000000
	.align		4
        /*0024*/ 	.word	0xfffffffc


//--------------------- .nv.constant4             --------------------------
	.section	.nv.constant4,"a",@progbits
	.align	8
	.align		8
.nv.constant4:
        /*0000*/ 	.dword	__assertfail
	.align		8
        /*0008*/ 	.dword	__unnamed_1
	.align		8
        /*0010*/ 	.dword	_ZN39_INTERNAL_e6ee2914_4_k_cu_b5002389_93304cuda3std3__45__cpo5beginE
	.align		8
        /*0018*/ 	.dword	_ZN39_INTERNAL_e6ee2914_4_k_cu_b5002389_93304cuda3std3__45__cpo3endE
	.align		8
        /*0020*/ 	.dword	_ZN39_INTERNAL_e6ee2914_4_k_cu_b5002389_93304cuda3std3__45__cpo6cbeginE
	.align		8
        /*0028*/ 	.dword	_ZN39_INTERNAL_e6ee2914_4_k_cu_b5002389_93304cuda3std3__45__cpo4cendE
	.align		8
        /*0030*/ 	.dword	_ZN39_INTERNAL_e6ee2914_4_k_cu_b5002389_93304cuda3std3__441_GLOBAL__N__e6ee2914_4_k_cu_b5002389_93306ignoreE
	.align		8
        /*0038*/ 	.dword	_ZN39_INTERNAL_e6ee2914_4_k_cu_b5002389_93304cuda3std3__419piecewise_constructE
	.align		8
        /*0040*/ 	.dword	_ZN39_INTERNAL_e6ee2914_4_k_cu_b5002389_93304cuda3std3__48in_placeE
	.align		8
        /*0048*/ 	.dword	_ZN39_INTERNAL_e6ee2914_4_k_cu_b5002389_93304cuda3std6ranges3__45__cpo4swapE
	.align		8
        /*0050*/ 	.dword	_ZN39_INTERNAL_e6ee2914_4_k_cu_b5002389_93304cuda3std6ranges3__45__cpo9iter_moveE
	.align		8
        /*0058*/ 	.dword	_ZN39_INTERNAL_e6ee2914_4_k_cu_b5002389_93304cute7productE
	.align		8
        /*0060*/ 	.dword	_ZN39_INTERNAL_e6ee2914_4_k_cu_b5002389_93304cute1_E
	.align		8
        /*0068*/ 	.dword	$str$22
	.align		8
        /*0070*/ 	.dword	$str$23


//--------------------- .text._ZN7cutlass13device_kernelINS_4gemm6kernel13GemmUniversalIN4cute5tupleIJiiiiEEENS1_10collective13CollectiveMmaINS1_34MainloopSm90TmaGmmaWarpSpecializedILi13ENS5_IJNS4_1CILi2EEENSA_ILi1EEESC_EEENS1_35KernelTmaWarpSpecializedCooperativeEEENS5_IJNSA_ILi512EEENSA_ILi8EEENSA_ILi32EEEEEEaNS5_IJlSC_lEEEaSK_NS4_8TiledMMAINS4_8MMA_AtomIJNS4_4SM904GMMA25MMA_64x8x32_S32S8S8_SS_TNEEEENS4_6LayoutISD_NS5_IJSC_NSA_ILi0EEESS_EEEEENS5_IJNS4_10UnderscoreESV_SV_EEEEENS4_13SM90_TMA_LOADENS4_14ComposedLayoutINS4_7SwizzleILi1ELi4ELi3EEENS4_18smem_ptr_flag_bitsILi8EEENSR_INS5_IJSH_SI_EEENS5_IJSI_SC_EEEEEEEvNS4_8identityENS4_23SM90_TMA_LOAD_MULTICASTES17_vS18_EENS_8epilogue10collective6detail29Sm90TmaWarpSpecializedAdapterINS1C_15DefaultEpilogueIaSK_SK_NS1B_6thread17LinearCombinationIaLi1EiiLNS1G_9ScaleType4KindE0ELNS_15FloatRoundStyleE2EaEENS1_15EpilogueDefaultEEEEEvvEEEEvNT_6ParamsE --------------------------
	.section	.text._ZN7cutlass13device_kernelINS_4gemm6kernel13GemmUniversalIN4cute5tupleIJiiiiEEENS1_10collective13CollectiveMmaINS1_34MainloopSm90TmaGmmaWarpSpecializedILi13ENS5_IJNS4_1CILi2EEENSA_ILi1EEESC_EEENS1_35KernelTmaWarpSpecializedCooperativeEEENS5_IJNSA_ILi512EEENSA_ILi8EEENSA_ILi32EEEEEEaNS5_IJlSC_lEEEaSK_NS4_8TiledMMAINS4_8MMA_AtomIJNS4_4SM904GMMA25MMA_64x8x32_S32S8S8_SS_TNEEEENS4_6LayoutISD_NS5_IJSC_NSA_ILi0EEESS_EEEEENS5_IJNS4_10UnderscoreESV_SV_EEEEENS4_13SM90_TMA_LOADENS4_14ComposedLayoutINS4_7SwizzleILi1ELi4ELi3EEENS4_18smem_ptr_flag_bitsILi8EEENSR_INS5_IJSH_SI_EEENS5_IJSI_SC_EEEEEEEvNS4_8identityENS4_23SM90_TMA_LOAD_MULTICASTES17_vS18_EENS_8epilogue10collective6detail29Sm90TmaWarpSpecializedAdapterINS1C_15DefaultEpilogueIaSK_SK_NS1B_6thread17LinearCombinationIaLi1EiiLNS1G_9ScaleType4KindE0ELNS_15FloatRoundStyleE2EaEENS1_15EpilogueDefaultEEEEEvvEEEEvNT_6ParamsE,"ax",@progbits
	.align	128
.text._ZN7cutlass13device_kernelINS_4gemm6kernel13GemmUniversalIN4cute5tupleIJiiiiEEENS1_10collective13CollectiveMmaINS1_34MainloopSm90TmaGmmaWarpSpecializedILi13ENS5_IJNS4_1CILi2EEENSA_ILi1EEESC_EEENS1_35KernelTmaWarpSpecializedCooperativeEEENS5_IJNSA_ILi512EEENSA_ILi8EEENSA_ILi32EEEEEEaNS5_IJlSC_lEEEaSK_NS4_8TiledMMAINS4_8MMA_AtomIJNS4_4SM904GMMA25MMA_64x8x32_S32S8S8_SS_TNEEEENS4_6LayoutISD_NS5_IJSC_NSA_ILi0EEESS_EEEEENS5_IJNS4_10UnderscoreESV_SV_EEEEENS4_13SM90_TMA_LOADENS4_14ComposedLayoutINS4_7SwizzleILi1ELi4ELi3EEENS4_18smem_ptr_flag_bitsILi8EEENSR_INS5_IJSH_SI_EEENS5_IJSI_SC_EEEEEEEvNS4_8identityENS4_23SM90_TMA_LOAD_MULTICASTES17_vS18_EENS_8epilogue10collective6detail29Sm90TmaWarpSpecializedAdapterINS1C_15DefaultEpilogueIaSK_SK_NS1B_6thread17LinearCombinationIaLi1EiiLNS1G_9ScaleType4KindE0ELNS_15FloatRoundStyleE2EaEENS1_15EpilogueDefaultEEEEEvvEEEEvNT_6ParamsE:
        .type           _ZN7cutlass13device_kernelINS_4gemm6kernel13GemmUniversalIN4cute5tupleIJiiiiEEENS1_10collective13CollectiveMmaINS1_34MainloopSm90TmaGmmaWarpSpecializedILi13ENS5_IJNS4_1CILi2EEENSA_ILi1EEESC_EEENS1_35KernelTmaWarpSpecializedCooperativeEEENS5_IJNSA_ILi512EEENSA_ILi8EEENSA_ILi32EEEEEEaNS5_IJlSC_lEEEaSK_NS4_8TiledMMAINS4_8MMA_AtomIJNS4_4SM904GMMA25MMA_64x8x32_S32S8S8_SS_TNEEEENS4_6LayoutISD_NS5_IJSC_NSA_ILi0EEESS_EEEEENS5_IJNS4_10UnderscoreESV_SV_EEEEENS4_13SM90_TMA_LOADENS4_14ComposedLayoutINS4_7SwizzleILi1ELi4ELi3EEENS4_18smem_ptr_flag_bitsILi8EEENSR_INS5_IJSH_SI_EEENS5_IJSI_SC_EEEEEEEvNS4_8identityENS4_23SM90_TMA_LOAD_MULTICASTES17_vS18_EENS_8epilogue10collective6detail29Sm90TmaWarpSpecializedAdapterINS1C_15DefaultEpilogueIaSK_SK_NS1B_6thread17LinearCombinationIaLi1EiiLNS1G_9ScaleType4KindE0ELNS_15FloatRoundStyleE2EaEENS1_15EpilogueDefaultEEEEEvvEEEEvNT_6ParamsE,@function
        .size           _ZN7cutlass13device_kernelINS_4gemm6kernel13GemmUniversalIN4cute5tupleIJiiiiEEENS1_10collective13CollectiveMmaINS1_34MainloopSm90TmaGmmaWarpSpecializedILi13ENS5_IJNS4_1CILi2EEENSA_ILi1EEESC_EEENS1_35KernelTmaWarpSpecializedCooperativeEEENS5_IJNSA_ILi512EEENSA_ILi8EEENSA_ILi32EEEEEEaNS5_IJlSC_lEEEaSK_NS4_8TiledMMAINS4_8MMA_AtomIJNS4_4SM904GMMA25MMA_64x8x32_S32S8S8_SS_TNEEEENS4_6LayoutISD_NS5_IJSC_NSA_ILi0EEESS_EEEEENS5_IJNS4_10UnderscoreESV_SV_EEEEENS4_13SM90_TMA_LOADENS4_14ComposedLayoutINS4_7SwizzleILi1ELi4ELi3EEENS4_18smem_ptr_flag_bitsILi8EEENSR_INS5_IJSH_SI_EEENS5_IJSI_SC_EEEEEEEvNS4_8identityENS4_23SM90_TMA_LOAD_MULTICASTES17_vS18_EENS_8epilogue10collective6detail29Sm90TmaWarpSpecializedAdapterINS1C_15DefaultEpilogueIaSK_SK_NS1B_6thread17LinearCombinationIaLi1EiiLNS1G_9ScaleType4KindE0ELNS_15FloatRoundStyleE2EaEENS1_15EpilogueDefaultEEEEEvvEEEEvNT_6ParamsE,(.L_x_100 - _ZN7cutlass13device_kernelINS_4gemm6kernel13GemmUniversalIN4cute5tupleIJiiiiEEENS1_10collective13CollectiveMmaINS1_34MainloopSm90TmaGmmaWarpSpecializedILi13ENS5_IJNS4_1CILi2EEENSA_ILi1EEESC_EEENS1_35KernelTmaWarpSpecializedCooperativeEEENS5_IJNSA_ILi512EEENSA_ILi8EEENSA_ILi32EEEEEEaNS5_IJlSC_lEEEaSK_NS4_8TiledMMAINS4_8MMA_AtomIJNS4_4SM904GMMA25MMA_64x8x32_S32S8S8_SS_TNEEEENS4_6LayoutISD_NS5_IJSC_NSA_ILi0EEESS_EEEEENS5_IJNS4_10UnderscoreESV_SV_EEEEENS4_13SM90_TMA_LOADENS4_14ComposedLayoutINS4_7SwizzleILi1ELi4ELi3EEENS4_18smem_ptr_flag_bitsILi8EEENSR_INS5_IJSH_SI_EEENS5_IJSI_SC_EEEEEEEvNS4_8identityENS4_23SM90_TMA_LOAD_MULTICASTES17_vS18_EENS_8epilogue10collective6detail29Sm90TmaWarpSpecializedAdapterINS1C_15DefaultEpilogueIaSK_SK_NS1B_6thread17LinearCombinationIaLi1EiiLNS1G_9ScaleType4KindE0ELNS_15FloatRoundStyleE2EaEENS1_15EpilogueDefaultEEEEEvvEEEEvNT_6ParamsE)
        .other          _ZN7cutlass13device_kernelINS_4gemm6kernel13GemmUniversalIN4cute5tupleIJiiiiEEENS1_10collective13CollectiveMmaINS1_34MainloopSm90TmaGmmaWarpSpecializedILi13ENS5_IJNS4_1CILi2EEENSA_ILi1EEESC_EEENS1_35KernelTmaWarpSpecializedCooperativeEEENS5_IJNSA_ILi512EEENSA_ILi8EEENSA_ILi32EEEEEEaNS5_IJlSC_lEEEaSK_NS4_8TiledMMAINS4_8MMA_AtomIJNS4_4SM904GMMA25MMA_64x8x32_S32S8S8_SS_TNEEEENS4_6LayoutISD_NS5_IJSC_NSA_ILi0EEESS_EEEEENS5_IJNS4_10UnderscoreESV_SV_EEEEENS4_13SM90_TMA_LOADENS4_14ComposedLayoutINS4_7SwizzleILi1ELi4ELi3EEENS4_18smem_ptr_flag_bitsILi8EEENSR_INS5_IJSH_SI_EEENS5_IJSI_SC_EEEEEEEvNS4_8identityENS4_23SM90_TMA_LOAD_MULTICASTES17_vS18_EENS_8epilogue10collective6detail29Sm90TmaWarpSpecializedAdapterINS1C_15DefaultEpilogueIaSK_SK_NS1B_6thread17LinearCombinationIaLi1EiiLNS1G_9ScaleType4KindE0ELNS_15FloatRoundStyleE2EaEENS1_15EpilogueDefaultEEEEEvvEEEEvNT_6ParamsE,@"STO_CUDA_ENTRY STV_DEFAULT"
_ZN7cutlass13device_kernelINS_4gemm6kernel13GemmUniversalIN4cute5tupleIJiiiiEEENS1_10collective13CollectiveMmaINS1_34MainloopSm90TmaGmmaWarpSpecializedILi13ENS5_IJNS4_1CILi2EEENSA_ILi1EEESC_EEENS1_35KernelTmaWarpSpecializedCooperativeEEENS5_IJNSA_ILi512EEENSA_ILi8EEENSA_ILi32EEEEEEaNS5_IJlSC_lEEEaSK_NS4_8TiledMMAINS4_8MMA_AtomIJNS4_4SM904GMMA25MMA_64x8x32_S32S8S8_SS_TNEEEENS4_6LayoutISD_NS5_IJSC_NSA_ILi0EEESS_EEEEENS5_IJNS4_10UnderscoreESV_SV_EEEEENS4_13SM90_TMA_LOADENS4_14ComposedLayoutINS4_7SwizzleILi1ELi4ELi3EEENS4_18smem_ptr_flag_bitsILi8EEENSR_INS5_IJSH_SI_EEENS5_IJSI_SC_EEEEEEEvNS4_8identityENS4_23SM90_TMA_LOAD_MULTICASTES17_vS18_EENS_8epilogue10collective6detail29Sm90TmaWarpSpecializedAdapterINS1C_15DefaultEpilogueIaSK_SK_NS1B_6thread17LinearCombinationIaLi1EiiLNS1G_9ScaleType4KindE0ELNS_15FloatRoundStyleE2EaEENS1_15EpilogueDefaultEEEEEvvEEEEvNT_6ParamsE:
[----:B------:R-:W0:Y:S01]  /*0000*/  LDC R1, c[0x0][0x28] ;  /* 0x00000a00ff017b82 */ /* 0x000e220000000800 */
[----:B------:R-:W1:Y:S01]  /*0010*/  S2R R41, SR_TID.X ;  /* 0x0000000000297919 */ /* 0x000e620000002100 */
[----:B------:R-:W-:Y:S01]  /*0020*/  ELECT P0, URZ, PT ;  /* 0x00000000003f782f */ /* 0x000fe20003800000 */
[----:B------:R-:W-:Y:S01]  /*0030*/  BSSY B0, `(.L_x_0) ;  /* 0x000000f000007945 */ /* 0x000fe20003800000 */
[--C-:B-1----:R-:W-:Y:S02]  /*0040*/  SHF.R.U32.HI R0, RZ, 0x5, R41.reuse ;  /* 0x00000005ff007819 */ /* 0x102fe40000011629 */
[----:B------:R-:W-:-:S03]  /*0050*/  SHF.R.U32.HI R14, RZ, 0x7, R41 ;  /* 0x00000007ff0e7819 */ /* 0x000fc60000011629 */
[----:B------:R-:W1:Y:S04]  /*0060*/  SHFL.IDX PT, R2, R0, RZ, 0x1f ;  /* 0x00001fff00027589 */ /* 0x000e6800000e0000 */
[----:B------:R2:W3:Y:S01]  /*0070*/  SHFL.IDX PT, R5, R14, RZ, 0x1f ;  /* 0x00001fff0e057589 */ /* 0x0004e200000e0000 */
[----:B-1----:R-:W-:-:S13]  /*0080*/  ISETP.NE.OR P0, PT, R2, RZ, !P0 ;  /* 0x000000ff0200720c */ /* 0x002fda0004705670 */
[----:B0-23--:R-:W-:Y:S05]  /*0090*/  @P0 BRA `(.L_x_1) ;  /* 0x0000000000200947 */ /* 0x00dfea0003800000 */
[----:B------:R-:W-:Y:S02]  /*00a0*/  ULDC.64 UR4, c[0x0][0x198] ;  /* 0x0000660000047ab9 */ /* 0x000fe40000000a00 */
[----:B------:R-:W-:Y:S02]  /*00b0*/  UIADD3 UR6, UP0, UR4, 0xf0, URZ ;  /* 0x000000f004067890 */ /* 0x000fe4000ff1e03f */
[----:B------:R-:W-:Y:S02]  /*00c0*/  UIADD3 UR4, UP1, UR4, 0x1f0, URZ ;  /* 0x000001f004047890 */ /* 0x000fe4000ff3e03f */
[----:B------:R-:W-:Y:S02]  /*00d0*/  UIADD3.X UR7, URZ, UR5, URZ, UP0, !UPT ;  /* 0x000000053f077290 */ /* 0x000fe400087fe43f */
[----:B------:R-:W-:-:S07]  /*00e0*/  UIADD3.X UR5, URZ, UR5, URZ, UP1, !UPT ;  /* 0x000000053f057290 */ /* 0x000fce0008ffe43f */
[----:B------:R0:W-:Y:S02]  /*00f0*/  UTMACCTL.PF [UR6] ;  /* 0x00000000060079b9 */ /* 0x0001e40008040000 */
[----:B------:R0:W-:Y:S02]  /*0100*/  UTMACCTL.PF [UR4] ;  /* 0x00000000040079b9 */ /* 0x0001e40008040000 */
[----:B0-----:R-:W-:Y:S01]  /*0110*/  NOP ;  /* 0x0000000000007918 */ /* 0x001fe20000000000 */
.L_x_1:
[----:B------:R-:W-:Y:S05]  /*0120*/  BSYNC B0 ;  /* 0x0000000000007941 */ /* 0x000fea0003800000 */
.L_x_0:
[----:B------:R-:W0:Y:S02]  /*0130*/  SHFL.IDX PT, R3, R0, RZ, 0x1f ;  /* 0x00001fff00037589 */ /* 0x000e2400000e0000 */
[----:B0-----:R-:W-:-:S13]  /*0140*/  ISETP.NE.AND P0, PT, R3, RZ, PT ;  /* 0x000000ff0300720c */ /* 0x001fda0003f05270 */
[----:B------:R-:W-:Y:S05]  /*0150*/  @P0 BRA `(.L_x_2) ;  /* 0x0000000000ac0947 */ /* 0x000fea0003800000 */
[----:B------:R-:W-:Y:S01]  /*0160*/  ELECT P0, URZ, PT ;  /* 0x00000000003f782f */ /* 0x000fe20003800000 */
[----:B------:R-:W-:-:S12]  /*0170*/  BSSY B0, `(.L_x_2) ;  /* 0x0000029000007945 */ /* 0x000fd80003800000 */
[----:B------:R-:W-:Y:S05]  /*0180*/  @!P0 BRA `(.L_x_3) ;  /* 0x00000000009c8947 */ /* 0x000fea0003800000 */
[----:B------:R-:W0:Y:S01]  /*0190*/  S2UR UR8, SR_CgaCtaId ;  /* 0x00000000000879c3 */ /* 0x000e220000008800 */
[----:B------:R-:W-:Y:S01]  /*01a0*/  UMOV UR4, 0x400 ;  /* 0x0000040000047882 */ /* 0x000fe20000000000 */
[----:B------:R-:W-:Y:S01]  /*01b0*/  UMOV UR5, 0x1 ;  /* 0x0000000100057882 */ /* 0x000fe20000000000 */
[----:B------:R-:W-:Y:S02]  /*01c0*/  UMOV UR6, 0x4 ;  /* 0x0000000400067882 */ /* 0x000fe40000000000 */
[----:B------:R-:W-:-:S04]  /*01d0*/  UIADD3 UR6, -UR6, 0x100000, URZ ;  /* 0x0010000006067890 */ /* 0x000fc8000fffe13f */
[----:B------:R-:W-:Y:S02]  /*01e0*/  USHF.L.U32 UR7, UR6, 0xb, URZ ;  /* 0x0000000b06077899 */ /* 0x000fe4000800063f */
[----:B------:R-:W-:Y:S02]  /*01f0*/  USHF.L.U32 UR6, UR6, 0x1, URZ ;  /* 0x0000000106067899 */ /* 0x000fe4000800063f */
[----:B0-----:R-:W-:Y:S02]  /*0200*/  ULEA UR8, UR8, UR4, 0x18 ;  /* 0x0000000408087291 */ /* 0x001fe4000f8ec03f */
[----:B------:R-:W-:-:S04]  /*0210*/  UIADD3 UR4, -UR5, 0x100000, URZ ;  /* 0x0010000005047890 */ /* 0x000fc8000fffe13f */
[----:B------:R-:W-:Y:S02]  /*0220*/  USHF.L.U32 UR5, UR4, 0xb, URZ ;  /* 0x0000000b04057899 */ /* 0x000fe4000800063f */
[----:B------:R-:W-:Y:S01]  /*0230*/  USHF.L.U32 UR4, UR4, 0x1, URZ ;  /* 0x0000000104047899 */ /* 0x000fe2000800063f */
[----:B------:R-:W0:Y:S11]  /*0240*/  FENCE.VIEW.ASYNC.S ;  /* 0x00000000000073c6 */ /* 0x000e360000000000 */
[----:B0-----:R0:W1:Y:S01]  /*0250*/  SYNCS.EXCH.64 URZ, [UR8], UR4 ;  /* 0x00000004083f75b2 */ /* 0x0010620008000100 */
[----:B------:R0:W2:Y:S01]  /*0260*/  SYNCS.EXCH.64 URZ, [UR8+0x68], UR6 ;  /* 0x00006806083f75b2 */ /* 0x0000a20008000100 */
[----:B------:R0:W3:Y:S01]  /*0270*/  SYNCS.EXCH.64 URZ, [UR8+0x8], UR4 ;  /* 0x00000804083f75b2 */ /* 0x0000e20008000100 */
[----:B------:R0:W4:Y:S01]  /*0280*/  SYNCS.EXCH.64 URZ, [UR8+0x70], UR6 ;  /* 0x00007006083f75b2 */ /* 0x0001220008000100 */
[----:B------:R0:W0:Y:S01]  /*0290*/  SYNCS.EXCH.64 URZ, [UR8+0x10], UR4 ;  /* 0x00001004083f75b2 */ /* 0x0000220008000100 */
        /* <DEDUP_REMOVED lines=21> */
[----:B-123--:R-:W-:Y:S01]  /*03f0*/  NOP ;  /* 0x0000000000007918 */ /* 0x00efe20000000000 */
.L_x_3:
[----:B0-----:R-:W-:Y:S05]  /*0400*/  BSYNC B0 ;  /* 0x0000000000007941 */ /* 0x001fea0003800000 */
.L_x_2:
[----:B------:R-:W-:Y:S01]  /*0410*/  SHF.R.S32.HI R4, RZ, 0x1f, R41 ;  /* 0x0000001fff047819 */ /* 0x000fe20000011429 */
[----:B------:R-:W0:Y:S01]  /*0420*/  SHFL.IDX PT, R0, R0, RZ, 0x1f ;  /* 0x00001fff00007589 */ /* 0x000e2200000e0000 */
[----:B------:R-:W1:Y:S01]  /*0430*/  S2UR UR8, SR_CTAID.X ;  /* 0x00000000000879c3 */ /* 0x000e620000002500 */
[----:B------:R-:W-:Y:S02]  /*0440*/  ELECT P0, URZ, PT ;  /* 0x00000000003f782f */ /* 0x000fe40003800000 */
[----:B------:R-:W-:Y:S01]  /*0450*/  LEA.HI R4, R4, R41, RZ, 0x7 ;  /* 0x0000002904047211 */ /* 0x000fe200078f38ff */
[----:B------:R-:W-:Y:S01]  /*0460*/  ULDC UR4, c[0x0][0x150] ;  /* 0x0000540000047ab9 */ /* 0x000fe20000000800 */
[----:B------:R-:W-:Y:S01]  /*0470*/  SHF.R.S32.HI R8, RZ, 0x1f, R3 ;  /* 0x0000001fff087819 */ /* 0x000fe20000011403 */
[----:B------:R-:W-:Y:S01]  /*0480*/  NOP ;  /* 0x0000000000007918 */ /* 0x000fe20000000000 */
[----:B------:R-:W-:Y:S01]  /*0490*/  LOP3.LUT R4, R4, 0xffffff80, RZ, 0xc0, !PT ;  /* 0xffffff8004047812 */ /* 0x000fe200078ec0ff */
[----:B------:R-:W-:Y:S01]  /*04a0*/  IMAD.MOV.U32 R23, RZ, RZ, 0x1 ;  /* 0x00000001ff177424 */ /* 0x000fe200078e00ff */
[----:B------:R-:W-:Y:S01]  /*04b0*/  LEA.HI R8, R8, R3, RZ, 0x2 ;  /* 0x0000000308087211 */ /* 0x000fe200078f10ff */
[----:B------:R-:W2:Y:S01]  /*04c0*/  LDC R10, c[0x0][0x144] ;  /* 0x00005100ff0a7b82 */ /* 0x000ea20000000800 */
[----:B------:R-:W-:Y:S01]  /*04d0*/  NOP ;  /* 0x0000000000007918 */ /* 0x000fe20000000000 */
[----:B------:R-:W-:Y:S01]  /*04e0*/  IMAD.IADD R6, R41, 0x1, -R4 ;  /* 0x0000000129067824 */ /* 0x000fe200078e0a04 */
[----:B------:R-:W-:Y:S01]  /*04f0*/  LOP3.LUT R8, R8, 0x3ffffffc, RZ, 0xc0, !PT ;  /* 0x3ffffffc08087812 */ /* 0x000fe200078ec0ff */
[----:B------:R-:W3:Y:S01]  /*0500*/  S2R R4, SR_CTAID.Y ;  /* 0x0000000000047919 */ /* 0x000ee20000002600 */
[----:B------:R-:W-:-:S02]  /*0510*/  ISETP.NE.AND P3, PT, R5, RZ, PT ;  /* 0x000000ff0500720c */ /* 0x000fc40003f65270 */
[----:B------:R-:W-:Y:S01]  /*0520*/  SHF.R.S32.HI R7, RZ, 0x1f, R6 ;  /* 0x0000001fff077819 */ /* 0x000fe20000011406 */
[----:B------:R-:W-:Y:S01]  /*0530*/  IMAD.IADD R8, R3, 0x1, -R8 ;  /* 0x0000000103087824 */ /* 0x000fe200078e0a08 */
[----:B------:R-:W5:Y:S02]  /*0540*/  LDC R13, c[0x0][0x140] ;  /* 0x00005000ff0d7b82 */ /* 0x000f640000000800 */
[----:B------:R-:W-:Y:S02]  /*0550*/  LEA.HI R7, R7, R6, RZ, 0x3 ;  /* 0x0000000607077211 */ /* 0x000fe400078f18ff */
[----:B0-----:R-:W-:Y:S02]  /*0560*/  ISETP.NE.OR P0, PT, R0, RZ, !P0 ;  /* 0x000000ff0000720c */ /* 0x001fe40004705670 */
[--C-:B------:R-:W-:Y:S02]  /*0570*/  SHF.R.S32.HI R0, RZ, 0x3, R7.reuse ;  /* 0x00000003ff007819 */ /* 0x100fe40000011407 */
[----:B------:R-:W-:-:S02]  /*0580*/  SHF.R.S32.HI R7, RZ, 0x1f, R7 ;  /* 0x0000001fff077819 */ /* 0x000fc40000011407 */
[----:B-1----:R-:W-:Y:S02]  /*0590*/  I2FP.F32.U32 R9, UR8 ;  /* 0x0000000800097c45 */ /* 0x002fe40008201000 */
[----:B------:R-:W-:-:S03]  /*05a0*/  LEA.HI R7, R7, R0, RZ, 0x2 ;  /* 0x0000000007077211 */ /* 0x000fc600078f10ff */
[----:B------:R-:W-:Y:S01]  /*05b0*/  FMUL R9, R9, UR4 ;  /* 0x0000000409097c20 */ /* 0x000fe20008400000 */
[----:B------:R-:W-:Y:S01]  /*05c0*/  LOP3.LUT R7, R7, 0xfffffffc, RZ, 0xc0, !PT ;  /* 0xfffffffc07077812 */ /* 0x000fe200078ec0ff */
[----:B------:R-:W-:Y:S01]  /*05d0*/  VOTEU.ALL UP0, P0 ;  /* 0x00000000003f7886 */ /* 0x000fe20000000000 */
[----:B------:R-:W-:Y:S01]  /*05e0*/  ULDC UR4, c[0x0][0x154] ;  /* 0x0000550000047ab9 */ /* 0x000fe20000000800 */
[----:B------:R-:W-:Y:S02]  /*05f0*/  VOTEU.ALL UP1, P0 ;  /* 0x00000000003f7886 */ /* 0x000fe40000020000 */
[----:B------:R-:W0:Y:S01]  /*0600*/  F2I.U32.TRUNC.NTZ R9, R9 ;  /* 0x0000000900097305 */ /* 0x000e22000020f000 */
[----:B------:R-:W-:Y:S01]  /*0610*/  IMAD.IADD R7, R0, 0x1, -R7 ;  /* 0x0000000100077824 */ /* 0x000fe200078e0a07 */
[----:B------:R-:W1:Y:S01]  /*0620*/  @!UP0 S2UR UR7, SR_CgaCtaId ;  /* 0x00000000000789c3 */ /* 0x000e620000008800 */
[----:B------:R-:W-:Y:S01]  /*0630*/  @!UP0 UMOV UR6, 0x400 ;  /* 0x0000040000068882 */ /* 0x000fe20000000000 */
[----:B-----5:R-:W-:Y:S01]  /*0640*/  ISETP.EQ.U32.AND P2, PT, R13, 0x1, PT ;  /* 0x000000010d00780c */ /* 0x020fe20003f42070 */
[----:B------:R-:W-:Y:S01]  /*0650*/  IMAD R8, R8, 0x4, R7 ;  /* 0x0000000408087824 */ /* 0x000fe200078e0207 */
[----:B---3--:R-:W-:-:S04]  /*0660*/  I2FP.F32.U32 R3, R4 ;  /* 0x0000000400037245 */ /* 0x008fc80000201000 */
[----:B------:R-:W-:Y:S01]  /*0670*/  LEA.HI R0, R8, R8, RZ, 0x1 ;  /* 0x0000000808007211 */ /* 0x000fe200078f08ff */
[----:B------:R-:W-:Y:S01]  /*0680*/  FMUL R12, R3, UR4 ;  /* 0x00000004030c7c20 */ /* 0x000fe20008400000 */
[----:B------:R-:W3:Y:S01]  /*0690*/  LDC R7, c[0x0][0x148] ;  /* 0x00005200ff077b82 */ /* 0x000ee20000000800 */
[----:B------:R-:W-:Y:S01]  /*06a0*/  UMOV UR4, 0x20 ;  /* 0x0000002000047882 */ /* 0x000fe20000000000 */
[----:B------:R-:W-:Y:S01]  /*06b0*/  LOP3.LUT R11, R0, 0xfffffffe, RZ, 0xc0, !PT ;  /* 0xfffffffe000b7812 */ /* 0x000fe200078ec0ff */
[----:B0-----:R-:W-:Y:S01]  /*06c0*/  IMAD.MOV R15, RZ, RZ, -R9 ;  /* 0x000000ffff0f7224 */ /* 0x001fe200078e0a09 */
[----:B------:R-:W-:Y:S01]  /*06d0*/  SHF.R.S32.HI R9, RZ, 0x1f, R2 ;  /* 0x0000001fff097819 */ /* 0x000fe20000011402 */
[----:B------:R-:W0:Y:S01]  /*06e0*/  F2I.U32.TRUNC.NTZ R12, R12 ;  /* 0x0000000c000c7305 */ /* 0x000e22000020f000 */
[----:B------:R-:W-:-:S04]  /*06f0*/  @!UP0 UIADD3 UR4, -UR4, 0x100000, URZ ;  /* 0x0010000004048890 */ /* 0x000fc8000fffe13f */
[----:B------:R-:W-:Y:S02]  /*0700*/  @!UP0 USHF.L.U32 UR5, UR4, 0xb, URZ ;  /* 0x0000000b04058899 */ /* 0x000fe4000800063f */
[----:B------:R-:W-:Y:S01]  /*0710*/  @!UP0 USHF.L.U32 UR4, UR4, 0x1, URZ ;  /* 0x0000000104048899 */ /* 0x000fe2000800063f */
[----:B--2---:R-:W-:Y:S01]  /*0720*/  IMAD R3, R10, R15, UR8 ;  /* 0x000000080a037e24 */ /* 0x004fe2000f8e020f */
[----:B------:R-:W-:Y:S01]  /*0730*/  LEA.HI R9, R9, R2, RZ, 0x2 ;  /* 0x0000000209097211 */ /* 0x000fe200078f10ff */
[C---:B------:R-:W-:Y:S02]  /*0740*/  IMAD.IADD R0, R8.reuse, 0x1, -R11 ;  /* 0x0000000108007824 */ /* 0x040fe400078e0a0b */
[----:B------:R-:W-:Y:S01]  /*0750*/  IMAD.SHL.U32 R11, R8, 0x4, RZ ;  /* 0x00000004080b7824 */ /* 0x000fe200078e00ff */
[----:B------:R-:W-:Y:S02]  /*0760*/  LOP3.LUT R9, R9, 0xfffffffc, RZ, 0xc0, !PT ;  /* 0xfffffffc09097812 */ /* 0x000fe400078ec0ff */
[----:B------:R-:W-:Y:S01]  /*0770*/  ISETP.NE.AND P4, PT, R0, R3, PT ;  /* 0x000000030000720c */ /* 0x000fe20003f85270 */
[----:B-1----:R-:W-:Y:S01]  /*0780*/  @!UP0 ULEA UR6, UR7, UR6, 0x18 ;  /* 0x0000000607068291 */ /* 0x002fe2000f8ec03f */
[----:B------:R-:W-:Y:S01]  /*0790*/  LOP3.LUT R22, R8, 0xc, R11, 0x78, !PT ;  /* 0x0000000c08167812 */ /* 0x000fe200078e780b */
[----:B------:R-:W-:Y:S01]  /*07a0*/  IMAD.IADD R2, R2, 0x1, -R9 ;  /* 0x0000000102027824 */ /* 0x000fe200078e0a09 */
[----:B------:R-:W-:Y:S01]  /*07b0*/  VOTEU.ALL UP0, P0 ;  /* 0x00000000003f7886 */ /* 0x000fe20000000000 */
[----:B------:R-:W-:Y:S01]  /*07c0*/  LOP3.LUT P0, RZ, R6, 0x7, RZ, 0xc0, !PT ;  /* 0x0000000706ff7812 */ /* 0x000fe2000780c0ff */
[----:B0-----:R-:W-:-:S02]  /*07d0*/  IMAD.MOV R24, RZ, RZ, -R12 ;  /* 0x000000ffff187224 */ /* 0x001fc400078e0a0c */
[----:B------:R-:W-:Y:S01]  /*07e0*/  ISETP.NE.AND P1, PT, R2, 0x3, PT ;  /* 0x000000030200780c */ /* 0x000fe20003f25270 */
[----:B------:R-:W-:Y:S01]  /*07f0*/  VIADD R6, R5, 0xffffffff ;  /* 0xffffffff05067836 */ /* 0x000fe20000000000 */
[----:B------:R-:W-:Y:S01]  /*0800*/  ISETP.LT.U32.AND P0, PT, R22, 0x2, !P0 ;  /* 0x000000021600780c */ /* 0x000fe20004701070 */
[----:B---3--:R-:W-:Y:S01]  /*0810*/  IMAD R9, R7, R24, R4 ;  /* 0x0000001807097224 */ /* 0x008fe200078e0204 */
[----:B------:R-:W-:Y:S01]  /*0820*/  ISETP.EQ.OR P1, PT, R2, RZ, !P1 ;  /* 0x000000ff0200720c */ /* 0x000fe20004f22670 */
[----:B------:R-:W0:Y:S02]  /*0830*/  FENCE.VIEW.ASYNC.S ;  /* 0x00000000000073c6 */ /* 0x000e240000000000 */
[----:B0-----:R0:W1:Y:S01]  /*0840*/  @!UP0 SYNCS.EXCH.64 URZ, [UR6+0xe0], UR4 ;  /* 0x0000e004063f85b2 */ /* 0x0010620008000100 */
[----:B------:R-:W-:Y:S02]  /*0850*/  @P4 LEA.HI R0, R22, R22, RZ, 0x1 ;  /* 0x0000001616004211 */ /* 0x000fe400078f08ff */
[----:B------:R-:W-:-:S02]  /*0860*/  ISETP.EQ.AND P1, PT, R5, RZ, P1 ;  /* 0x000000ff0500720c */ /* 0x000fc40000f22270 */
[----:B------:R-:W-:Y:S02]  /*0870*/  @P4 SHF.R.S32.HI R0, RZ, 0x1, R0 ;  /* 0x00000001ff004819 */ /* 0x000fe40000011400 */
[----:B------:R-:W-:Y:S02]  /*0880*/  ISETP.GE.U32.AND P6, PT, R6, 0x2, PT ;  /* 0x000000020600780c */ /* 0x000fe40003fc6070 */
[----:B------:R-:W-:Y:S02]  /*0890*/  @P4 ISETP.NE.AND P5, PT, R0, R9, PT ;  /* 0x000000090000420c */ /* 0x000fe40003fa5270 */
[----:B------:R-:W-:Y:S02]  /*08a0*/  SEL R0, RZ, 0x1, !P0 ;  /* 0x00000001ff007807 */ /* 0x000fe40004000000 */
[----:B------:R-:W-:Y:S02]  /*08b0*/  @P4 SEL R23, RZ, 0x1, P5 ;  /* 0x00000001ff174807 */ /* 0x000fe40002800000 */
[----:B------:R-:W-:Y:S01]  /*08c0*/  SEL R16, RZ, 0x1, !P1 ;  /* 0x00000001ff107807 */ /* 0x000fe20004800000 */
[----:B------:R0:W2:Y:S01]  /*08d0*/  @!UP1 SYNCS.EXCH.64 URZ, [UR6+0xe8], UR4 ;  /* 0x0000e804063f95b2 */ /* 0x0000a20008000100 */
[----:B------:R-:W-:Y:S01]  /*08e0*/  LOP3.LUT R23, R23, R0, RZ, 0xc0, !PT ;  /* 0x0000000017177212 */ /* 0x000fe200078ec0ff */
[----:B------:R-:W-:Y:S01]  /*08f0*/  NOP ;  /* 0x0000000000007918 */ /* 0x000fe20000000000 */
[----:B------:R-:W-:-:S02]  /*0900*/  LOP3.LUT R0, R41, 0x7f, RZ, 0xc0, !PT ;  /* 0x0000007f29007812 */ /* 0x000fc400078ec0ff */
[----:B------:R-:W-:Y:S01]  /*0910*/  SEL R16, R16, 0x2, P6 ;  /* 0x0000000210107807 */ /* 0x000fe20003000000 */
[----:B0-----:R-:W-:Y:S06]  /*0920*/  @!P2 BRA `(.L_x_4) ;  /* 0x000000000008a947 */ /* 0x001fec0003800000 */
[----:B-12-4-:R-:W-:Y:S01]  /*0930*/  UCGABAR_ARV ;  /* 0x00000000000079c7 */ /* 0x016fe20008000000 */
[----:B------:R-:W-:Y:S05]  /*0940*/  BRA `(.L_x_5) ;  /* 0x0000000000047947 */ /* 0x000fea0003800000 */
.L_x_4:
[----:B-12-4-:R-:W-:Y:S01]  /*0950*/  NOP ;  /* 0x0000000000007918 */ /* 0x016fe20000000000 */
.L_x_5:
[----:B------:R-:W0:Y:S01]  /*0960*/  LDC R17, c[0x0][0x65c] ;  /* 0x00019700ff117b82 */ /* 0x000e220000000800 */
[----:B------:R-:W-:Y:S02]  /*0970*/  IMAD.U32 R8, RZ, RZ, UR8 ;  /* 0x00000008ff087e24 */ /* 0x000fe4000f8e00ff */
[----:B------:R-:W-:Y:S01]  /*0980*/  IMAD.MOV.U32 R9, RZ, RZ, RZ ;  /* 0x000000ffff097224 */ /* 0x000fe200078e00ff */
[----:B0-----:R-:W-:-:S04]  /*0990*/  ISETP.NE.AND P1, PT, R17, 0x1, PT ;  /* 0x000000011100780c */ /* 0x001fc80003f25270 */
[----:B------:R-:W-:-:S09]  /*09a0*/  P2R R5, PR, RZ, 0x2 ;  /* 0x00000002ff057803 */ /* 0x000fd20000000000 */
[----:B------:R-:W0:Y:S01]  /*09b0*/  @P1 LDC R19, c[0x0][0x10] ;  /* 0x00000400ff131b82 */ /* 0x000e220000000800 */
[----:B------:R-:W-:Y:S02]  /*09c0*/  @P1 IMAD.MOV.U32 R5, RZ, RZ, RZ ;  /* 0x000000ffff051224 */ /* 0x000fe400078e00ff */
[----:B------:R-:W-:-:S05]  /*09d0*/  @P1 IMAD.MOV.U32 R13, RZ, RZ, RZ ;  /* 0x000000ffff0d1224 */ /* 0x000fca00078e00ff */
[----:B------:R-:W1:Y:S01]  /*09e0*/  @!P1 LDC R11, c[0x0][0xc] ;  /* 0x00000300ff0b9b82 */ /* 0x000e620000000800 */
[----:B------:R-:W-:Y:S01]  /*09f0*/  ULDC UR4, c[0x0][0xc] ;  /* 0x0000030000047ab9 */ /* 0x000fe20000000800 */
[----:B------:R-:W-:Y:S01]  /*0a00*/  ULDC UR5, c[0x0][0x10] ;  /* 0x0000040000057ab9 */ /* 0x000fe20000000800 */
[----:B------:R-:W-:Y:S01]  /*0a10*/  ULDC UR6, c[0x0][0x14] ;  /* 0x0000050000067ab9 */ /* 0x000fe20000000800 */
[----:B------:R-:W-:-:S04]  /*0a20*/  UIMAD.WIDE.U32 UR4, UR4, UR5, URZ ;  /* 0x00000005040472a5 */ /* 0x000fc8000f8e003f */
[----:B------:R-:W-:Y:S02]  /*0a30*/  UIMAD.WIDE.U32 UR36, UR4, UR6, URZ ;  /* 0x00000006042472a5 */ /* 0x000fe4000f8e003f */
[----:B------:R-:W-:-:S04]  /*0a40*/  UIMAD UR42, UR5, UR6, URZ ;  /* 0x00000006052a72a4 */ /* 0x000fc8000f8e023f */
[----:B------:R-:W-:Y:S01]  /*0a50*/  UIADD3 UR42, UR37, UR42, URZ ;  /* 0x0000002a252a7290 */ /* 0x000fe2000fffe03f */
[----:B0-----:R-:W-:-:S04]  /*0a60*/  @P1 IMAD.WIDE.U32 R18, R19, UR8, R4 ;  /* 0x0000000813121c25 */ /* 0x001fc8000f8e0004 */
[----:B------:R-:W-:Y:S02]  /*0a70*/  @P1 IMAD.IADD R19, R19, 0x1, R13 ;  /* 0x0000000113131824 */ /* 0x000fe400078e020d */
[----:B-1----:R-:W-:-:S04]  /*0a80*/  @!P1 IMAD.WIDE.U32 R8, R4, R11, R8 ;  /* 0x0000000b04089225 */ /* 0x002fc800078e0008 */
[----:B------:R-:W-:Y:S02]  /*0a90*/  @!P1 IMAD.MOV.U32 R18, RZ, RZ, R8 ;  /* 0x000000ffff129224 */ /* 0x000fe400078e0008 */
[----:B------:R-:W-:Y:S01]  /*0aa0*/  @!P1 IMAD.MOV.U32 R19, RZ, RZ, R9 ;  /* 0x000000ffff139224 */ /* 0x000fe200078e0009 */
[----:B------:R-:W-:Y:S06]  /*0ab0*/  @!P2 BRA `(.L_x_6) ;  /* 0x00000000000ca947 */ /* 0x000fec0003800000 */
[----:B------:R-:W-:Y:S01]  /*0ac0*/  UCGABAR_WAIT ;  /* 0x0000000000007dc7 */ /* 0x000fe20008000000 */
[----:B------:R-:W-:Y:S01]  /*0ad0*/  CCTL.IVALL ;  /* 0x00000000ff00798f */ /* 0x000fe20002000000 */
[----:B------:R-:W-:Y:S05]  /*0ae0*/  BRA `(.L_x_7) ;  /* 0x0000000000047947 */ /* 0x000fea0003800000 */
.L_x_6:
[----:B------:R-:W-:Y:S06]  /*0af0*/  BAR.SYNC.DEFER_BLOCKING 0x0 ;  /* 0x0000000000007b1d */ /* 0x000fec0000010000 */
.L_x_7:
[----:B------:R-:W-:Y:S05]  /*0b00*/  @!P3 BRA `(.L_x_8) ;  /* 0x000000300048b947 */ /* 0x000fea0003800000 */
[----:B------:R-:W-:-:S13]  /*0b10*/  ISETP.GT.U32.AND P0, PT, R6, 0x1, PT ;  /* 0x000000010600780c */ /* 0x000fda0003f04070 */
[----:B------:R-:W-:Y:S05]  /*0b20*/  @P0 EXIT ;  /* 0x000000000000094d */ /* 0x000fea0003800000 */
[----:B------:R-:W-:Y:S01]  /*0b30*/  ULDC.64 UR4, c[0x0][0x650] ;  /* 0x0001940000047ab9 */ /* 0x000fe20000000a00 */
[----:B------:R-:W-:Y:S01]  /*0b40*/  PRMT R6, RZ, 0x7610, R6 ;  /* 0x00007610ff067816 */ /* 0x000fe20000000006 */
[----:B------:R-:W-:Y:S01]  /*0b50*/  IMAD.MOV.U32 R47, RZ, RZ, -0x1 ;  /* 0xffffffffff2f7424 */ /* 0x000fe200078e00ff */
[----:B------:R-:W-:Y:S01]  /*0b60*/  ISETP.GE.U32.AND P0, PT, R18, UR4, PT ;  /* 0x0000000412007c0c */ /* 0x000fe2000bf06070 */
[----:B------:R-:W-:Y:S02]  /*0b70*/  IMAD.MOV.U32 R45, RZ, RZ, -0x1 ;  /* 0xffffffffff2d7424 */ /* 0x000fe400078e00ff */
[----:B------:R-:W-:Y:S01]  /*0b80*/  IMAD.MOV.U32 R55, RZ, RZ, -0x1 ;  /* 0xffffffffff377424 */ /* 0x000fe200078e00ff */
[----:B------:R-:W-:-:S13]  /*0b90*/  ISETP.GE.U32.AND.EX P0, PT, R19, UR5, PT, P0 ;  /* 0x0000000513007c0c */ /* 0x000fda000bf06100 */
[----:B------:R-:W-:Y:S05]  /*0ba0*/  @P0 BRA `(.L_x_9) ;  /* 0x0000000400280947 */ /* 0x000fea0003800000 */
[----:B------:R-:W0:Y:S01]  /*0bb0*/  LDC.64 R20, c[0x0][0x628] ;  /* 0x00018a00ff147b82 */ /* 0x000e220000000a00 */
[----:B------:R-:W-:Y:S02]  /*0bc0*/  IMAD.MOV.U32 R8, RZ, RZ, R18 ;  /* 0x000000ffff087224 */ /* 0x000fe400078e0012 */
[----:B------:R-:W-:-:S05]  /*0bd0*/  IMAD.MOV.U32 R9, RZ, RZ, R19 ;  /* 0x000000ffff097224 */ /* 0x000fca00078e0013 */
[----:B------:R-:W1:Y:S08]  /*0be0*/  LDC R2, c[0x0][0x630] ;  /* 0x00018c00ff027b82 */ /* 0x000e700000000800 */
[----:B------:R-:W2:Y:S01]  /*0bf0*/  LDC.64 R26, c[0x0][0x620] ;  /* 0x00018800ff1a7b82 */ /* 0x000ea20000000a00 */
[----:B0-----:R-:W-:-:S04]  /*0c00*/  ISETP.NE.U32.AND P0, PT, R20, RZ, PT ;  /* 0x000000ff1400720c */ /* 0x001fc80003f05070 */
[----:B------:R-:W-:-:S13]  /*0c10*/  ISETP.NE.AND.EX P0, PT, R21, RZ, PT, P0 ;  /* 0x000000ff1500720c */ /* 0x000fda0003f05300 */
[----:B-12---:R-:W-:Y:S05]  /*0c20*/  @!P0 BRA `(.L_x_10) ;  /* 0x0000000000288947 */ /* 0x006fea0003800000 */
[----:B------:R-:W0:Y:S02]  /*0c30*/  LDC R13, c[0x0][0x634] ;  /* 0x00018d00ff0d7b82 */ /* 0x000e240000000800 */
[----:B0-----:R-:W-:-:S05]  /*0c40*/  IADD3 R13, P0, R18, R13, RZ ;  /* 0x0000000d120d7210 */ /* 0x001fca0007f1e0ff */
[----:B------:R-:W-:-:S04]  /*0c50*/  IMAD.X R15, RZ, RZ, R19, P0 ;  /* 0x000000ffff0f7224 */ /* 0x000fc800000e0613 */
[----:B------:R-:W-:-:S04]  /*0c60*/  IMAD.WIDE.U32 R8, R15, R20, RZ ;  /* 0x000000140f087225 */ /* 0x000fc800078e00ff */
[----:B------:R-:W-:-:S04]  /*0c70*/  IMAD.WIDE.U32 R10, P0, R13, R21, R8 ;  /* 0x000000150d0a7225 */ /* 0x000fc80007800008 */
[----:B------:R-:W-:-:S04]  /*0c80*/  IMAD.WIDE.U32 R8, R13, R20, RZ ;  /* 0x000000140d087225 */ /* 0x000fc800078e00ff */
[----:B------:R-:W-:Y:S01]  /*0c90*/  IMAD.X R13, RZ, RZ, RZ, P0 ;  /* 0x000000ffff0d7224 */ /* 0x000fe200000e06ff */
[----:B------:R-:W-:Y:S01]  /*0ca0*/  IADD3 RZ, P0, R9, R10, RZ ;  /* 0x0000000a09ff7210 */ /* 0x000fe20007f1e0ff */
[----:B------:R-:W-:-:S04]  /*0cb0*/  IMAD.MOV.U32 R12, RZ, RZ, R11 ;  /* 0x000000ffff0c7224 */ /* 0x000fc800078e000b */
[----:B------:R-:W-:-:S08]  /*0cc0*/  IMAD.WIDE.U32.X R8, R15, R21, R12, P0 ;  /* 0x000000150f087225 */ /* 0x000fd000000e040c */
.L_x_10:
[----:B------:R-:W0:Y:S01]  /*0cd0*/  LDC.64 R20, c[0x0][0x640] ;  /* 0x00019000ff147b82 */ /* 0x000e220000000a00 */
[--C-:B------:R-:W-:Y:S01]  /*0ce0*/  SHF.R.U64 R55, R8, R2, R9.reuse ;  /* 0x0000000208377219 */ /* 0x100fe20000001209 */
[----:B------:R-:W-:Y:S01]  /*0cf0*/  IMAD R30, R7, R24, R4 ;  /* 0x00000018071e7224 */ /* 0x000fe200078e0204 */
[----:B------:R-:W-:Y:S02]  /*0d00*/  SHF.R.U32.HI R2, RZ, R2, R9 ;  /* 0x00000002ff027219 */ /* 0x000fe40000011609 */
[----:B------:R-:W-:-:S03]  /*0d10*/  IADD3 R5, P0, RZ, -R55, RZ ;  /* 0x80000037ff057210 */ /* 0x000fc60007f1e0ff */
[----:B------:R-:W1:Y:S02]  /*0d20*/  LDC R6, c[0x0][0x618] ;  /* 0x00018600ff067b82 */ /* 0x000e640000000800 */
[----:B------:R-:W-:-:S04]  /*0d30*/  IMAD.X R9, RZ, RZ, ~R2, P0 ;  /* 0x000000ffff097224 */ /* 0x000fc800000e0e02 */
[-C--:B------:R-:W-:Y:S02]  /*0d40*/  IMAD R2, R9, R26.reuse, RZ ;  /* 0x0000001a09027224 */ /* 0x080fe400078e02ff */
[----:B------:R-:W2:Y:S01]  /*0d50*/  LDC R11, c[0x0][0x608] ;  /* 0x00018200ff0b7b82 */ /* 0x000ea20000000800 */
[----:B------:R-:W-:-:S04]  /*0d60*/  IMAD.WIDE.U32 R8, R5, R26, R18 ;  /* 0x0000001a05087225 */ /* 0x000fc800078e0012 */
[----:B------:R-:W-:Y:S02]  /*0d70*/  IMAD R5, R5, R27, R2 ;  /* 0x0000001b05057224 */ /* 0x000fe400078e0202 */
[----:B------:R-:W-:Y:S01]  /*0d80*/  IMAD.MOV.U32 R27, RZ, RZ, 0x1 ;  /* 0x00000001ff1b7424 */ /* 0x000fe200078e00ff */
[----:B------:R-:W3:Y:S01]  /*0d90*/  LDC R12, c[0x0][0x658] ;  /* 0x00019600ff0c7b82 */ /* 0x000ee20000000800 */
[----:B0-----:R-:W-:Y:S01]  /*0da0*/  ISETP.NE.U32.AND P0, PT, R20, RZ, PT ;  /* 0x000000ff1400720c */ /* 0x001fe20003f05070 */
[----:B------:R-:W-:Y:S02]  /*0db0*/  IMAD.IADD R5, R9, 0x1, R5 ;  /* 0x0000000109057824 */ /* 0x000fe400078e0205 */
[----:B------:R-:W-:Y:S01]  /*0dc0*/  IMAD.MOV.U32 R9, RZ, RZ, -0x1 ;  /* 0xffffffffff097424 */ /* 0x000fe200078e00ff */
[----:B------:R-:W-:-:S03]  /*0dd0*/  ISETP.NE.AND.EX P0, PT, R21, RZ, PT, P0 ;  /* 0x000000ff1500720c */ /* 0x000fc60003f05300 */
[----:B------:R-:W0:Y:S01]  /*0de0*/  LDC R15, c[0x0][0x600] ;  /* 0x00018000ff0f7b82 */ /* 0x000e220000000800 */
[-CC-:B-1----:R-:W-:Y:S02]  /*0df0*/  SHF.R.U64 R13, R8, R6.reuse, R5.reuse ;  /* 0x00000006080d7219 */ /* 0x182fe40000001205 */
[----:B------:R-:W-:-:S05]  /*0e00*/  SHF.R.U32.HI R2, RZ, R6, R5 ;  /* 0x00000006ff027219 */ /* 0x000fca0000011605 */
[----:B------:R-:W1:Y:S01]  /*0e10*/  LDC R25, c[0x0][0x648] ;  /* 0x00019200ff197b82 */ /* 0x000e620000000800 */
[-CC-:B--2---:R-:W-:Y:S02]  /*0e20*/  SHF.R.U64 R29, R13, R11.reuse, R2.reuse ;  /* 0x0000000b0d1d7219 */ /* 0x184fe40000001202 */
[----:B------:R-:W-:-:S05]  /*0e30*/  SHF.R.U32.HI R5, RZ, R11, R2 ;  /* 0x0000000bff057219 */ /* 0x000fca0000011602 */
[----:B------:R-:W2:Y:S01]  /*0e40*/  LDC R26, c[0x0][0x638] ;  /* 0x00018e00ff1a7b82 */ /* 0x000ea20000000800 */
[-CC-:B---3--:R-:W-:Y:S02]  /*0e50*/  SHF.R.U64 R24, R29, R12.reuse, R5.reuse ;  /* 0x0000000c1d187219 */ /* 0x188fe40000001205 */
[-C--:B------:R-:W-:Y:S02]  /*0e60*/  SHF.L.U32 R2, R9, R12.reuse, RZ ;  /* 0x0000000c09027219 */ /* 0x080fe400000006ff */
[----:B------:R-:W-:Y:S01]  /*0e70*/  SHF.R.U32.HI R5, RZ, R12, R5 ;  /* 0x0000000cff057219 */ /* 0x000fe20000011605 */
[----:B------:R-:W-:Y:S01]  /*0e80*/  IMAD.MOV.U32 R4, RZ, RZ, R24 ;  /* 0x000000ffff047224 */ /* 0x000fe200078e0018 */
[----:B------:R-:W-:Y:S01]  /*0e90*/  LOP3.LUT R10, RZ, R2, RZ, 0x33, !PT ;  /* 0x00000002ff0a7212 */ /* 0x000fe200078e33ff */
[----:B------:R-:W3:Y:S01]  /*0ea0*/  LDC R28, c[0x0][0x610] ;  /* 0x00018400ff1c7b82 */ /* 0x000ee20000000800 */
[----:B------:R-:W-:Y:S05]  /*0eb0*/  @!P0 BRA `(.L_x_11) ;  /* 0x0000000000288947 */ /* 0x000fea0003800000 */
[----:B------:R-:W4:Y:S02]  /*0ec0*/  LDC R9, c[0x0][0x64c] ;  /* 0x00019300ff097b82 */ /* 0x000f240000000800 */
[----:B----4-:R-:W-:-:S05]  /*0ed0*/  IADD3 R9, P0, R24, R9, RZ ;  /* 0x0000000918097210 */ /* 0x010fca0007f1e0ff */
        /* <DEDUP_REMOVED lines=8> */
.L_x_11:
[----:B-1----:R-:W-:Y:S01]  /*0f60*/  SHF.R.U64 R4, R4, R25, R5 ;  /* 0x0000001904047219 */ /* 0x002fe20000001205 */
[----:B0-----:R-:W-:Y:S01]  /*0f70*/  VIADD R6, R15, 0xffffffff ;  /* 0xffffffff0f067836 */ /* 0x001fe20000000000 */
[----:B------:R-:W-:Y:S02]  /*0f80*/  SHF.L.U32 R2, R27, R12, RZ ;  /* 0x0000000c1b027219 */ /* 0x000fe400000006ff */
[----:B------:R-:W-:Y:S01]  /*0f90*/  LOP3.LUT R5, R29, R10, RZ, 0xc0, !PT ;  /* 0x0000000a1d057212 */ /* 0x000fe200078ec0ff */
[----:B------:R-:W-:Y:S01]  /*0fa0*/  IMAD.MOV R7, RZ, RZ, -R4 ;  /* 0x000000ffff077224 */ /* 0x000fe200078e0a04 */
[----:B------:R-:W-:Y:S02]  /*0fb0*/  SEL R3, R3, R30, !P1 ;  /* 0x0000001e03037207 */ /* 0x000fe40004800000 */
[----:B------:R-:W-:Y:S01]  /*0fc0*/  LOP3.LUT R6, R13, R6, RZ, 0xc0, !PT ;  /* 0x000000060d067212 */ /* 0x000fe200078ec0ff */
[----:B------:R-:W-:Y:S02]  /*0fd0*/  IMAD R4, R2, R4, R5 ;  /* 0x0000000402047224 */ /* 0x000fe400078e0205 */
[----:B--2---:R-:W-:-:S02]  /*0fe0*/  IMAD R2, R7, R26, R24 ;  /* 0x0000001a07027224 */ /* 0x004fc400078e0218 */
[----:B---3--:R-:W-:Y:S02]  /*0ff0*/  IMAD R3, R4, R28, R3 ;  /* 0x0000001c04037224 */ /* 0x008fe400078e0203 */
[----:B------:R-:W-:Y:S02]  /*1000*/  IMAD.MOV.U32 R4, RZ, RZ, 0x1 ;  /* 0x00000001ff047424 */ /* 0x000fe400078e00ff */
[----:B------:R-:W-:-:S03]  /*1010*/  IMAD R2, R2, R15, R6 ;  /* 0x0000000f02027224 */ /* 0x000fc600078e0206 */
[----:B------:R-:W-:Y:S02]  /*1020*/  PRMT R6, R4, 0x7610, R6 ;  /* 0x0000761004067816 */ /* 0x000fe40000000006 */
[----:B------:R-:W-:Y:S02]  /*1030*/  SEL R45, R2, R3, !P1 ;  /* 0x00000003022d7207 */ /* 0x000fe40004800000 */
[----:B------:R-:W-:-:S07]  /*1040*/  SEL R47, R3, R2, !P1 ;  /* 0x00000002032f7207 */ /* 0x000fce0004800000 */
.L_x_9:
[----:B------:R-:W-:-:S08]  /*1050*/  NOP ;  /* 0x0000000000007918 */ /* 0x000fd00000000000 */
[----:B------:R-:W0:Y:S02]  /*1060*/  USETMAXREG.TRY_ALLOC.CTAPOOL UP0, 0xe8 ;  /* 0x000000e8000079c8 */ /* 0x000e240008000600 */
[----:B0-----:R-:W-:-:S13]  /*1070*/  PLOP3.LUT P0, PT, PT, PT, UP0, 0x80, 0x0 ;  /* 0x000000000000781c */ /* 0x001fda0003f0f008 */
[----:B------:R-:W-:Y:S05]  /*1080*/  @!P0 BRA `(.L_x_9) ;  /* 0xfffffffc00f08947 */ /* 0x000fea000383ffff */
[----:B------:R-:W-:Y:S01]  /*1090*/  ULDC.64 UR4, c[0x0][0x598] ;  /* 0x0001660000047ab9 */ /* 0x000fe20000000a00 */
[----:B------:R-:W-:Y:S01]  /*10a0*/  ULDC.64 UR38, c[0x0][0x208] ;  /* 0x0000820000267ab9 */ /* 0x000fe20000000a00 */
[----:B------:R-:W-:-:S04]  /*10b0*/  ISETP.NE.U32.AND P0, PT, RZ, UR4, PT ;  /* 0x00000004ff007c0c */ /* 0x000fc8000bf05070 */
[----:B------:R-:W-:-:S13]  /*10c0*/  ISETP.NE.AND.EX P0, PT, RZ, UR5, PT, P0 ;  /* 0x00000005ff007c0c */ /* 0x000fda000bf05300 */
[----:B------:R-:W-:Y:S05]  /*10d0*/  @!P0 BRA `(.L_x_12) ;  /* 0x00000000001c8947 */ /* 0x000fea0003800000 */
[----:B------:R-:W0:Y:S02]  /*10e0*/  LDC.64 R2, c[0x0][0x598] ;  /* 0x00016600ff027b82 */ /* 0x000e240000000a00 */
[----:B0-----:R-:W2:Y:S02]  /*10f0*/  LDG.E.64 R2, desc[UR38][R2.64] ;  /* 0x0000002602027981 */ /* 0x001ea4000c1e1b00 */
[----:B--2---:R-:W-:-:S04]  /*1100*/  ISETP.NE.U32.AND P0, PT, R2, RZ, PT ;  /* 0x000000ff0200720c */ /* 0x004fc80003f05070 */
[----:B------:R-:W-:-:S13]  /*1110*/  ISETP.NE.AND.EX P0, PT, R3, RZ, PT, P0 ;  /* 0x000000ff0300720c */ /* 0x000fda0003f05300 */
[----:B------:R-:W-:Y:S05]  /*1120*/  @!P0 BRA `(.L_x_12) ;  /* 0x0000000000088947 */ /* 0x000fea0003800000 */
[----:B------:R0:W5:Y:S01]  /*1130*/  LD.E R38, desc[UR38][R2.64] ;  /* 0x0000002602267980 */ /* 0x000162000c101900 */
[----:B------:R-:W-:Y:S05]  /*1140*/  BRA `(.L_x_13) ;  /* 0x0000000000247947 */ /* 0x000fea0003800000 */
.L_x_12:
[----:B------:R-:W-:Y:S02]  /*1150*/  ULDC.64 UR4, c[0x0][0x588] ;  /* 0x0001620000047ab9 */ /* 0x000fe40000000a00 */
[----:B------:R-:W-:-:S04]  /*1160*/  ISETP.NE.U32.AND P0, PT, RZ, UR4, PT ;  /* 0x00000004ff007c0c */ /* 0x000fc8000bf05070 */
[----:B------:R-:W-:-:S13]  /*1170*/  ISETP.NE.AND.EX P0, PT, RZ, UR5, PT, P0 ;  /* 0x00000005ff007c0c */ /* 0x000fda000bf05300 */
[----:B------:R-:W-:Y:S05]  /*1180*/  @!P0 BRA `(.L_x_14) ;  /* 0x00000000000c8947 */ /* 0x000fea0003800000 */
[----:B------:R-:W0:Y:S02]  /*1190*/  LDC.64 R38, c[0x0][0x588] ;  /* 0x00016200ff267b82 */ /* 0x000e240000000a00 */
[----:B0-----:R1:W5:Y:S01]  /*11a0*/  LDG.E R38, desc[UR38][R38.64] ;  /* 0x0000002626267981 */ /* 0x001362000c1e1900 */
[----:B------:R-:W-:Y:S05]  /*11b0*/  BRA `(.L_x_13) ;  /* 0x0000000000087947 */ /* 0x000fea0003800000 */
.L_x_14:
[----:B------:R-:W-:Y:S02]  /*11c0*/  ULDC UR4, c[0x0][0x580] ;  /* 0x0001600000047ab9 */ /* 0x000fe40000000800 */
[----:B------:R-:W-:-:S07]  /*11d0*/  IMAD.U32 R38, RZ, RZ, UR4 ;  /* 0x00000004ff267e24 */ /* 0x000fce000f8e00ff */
.L_x_13:
[----:B------:R-:W-:Y:S02]  /*11e0*/  ULDC.64 UR4, c[0x0][0x5a0] ;  /* 0x0001680000047ab9 */ /* 0x000fe40000000a00 */
[----:B------:R-:W-:-:S04]  /*11f0*/  ISETP.NE.U32.AND P0, PT, RZ, UR4, PT ;  /* 0x00000004ff007c0c */ /* 0x000fc8000bf05070 */
[----:B------:R-:W-:-:S13]  /*1200*/  ISETP.NE.AND.EX P0, PT, RZ, UR5, PT, P0 ;  /* 0x00000005ff007c0c */ /* 0x000fda000bf05300 */
[----:B------:R-:W-:Y:S05]  /*1210*/  @!P0 BRA `(.L_x_15) ;  /* 0x00000000001c8947 */ /* 0x000fea0003800000 */
[----:B0-----:R-:W0:Y:S02]  /*1220*/  LDC.64 R2, c[0x0][0x5a0] ;  /* 0x00016800ff027b82 */ /* 0x001e240000000a00 */
[----:B0-----:R-:W2:Y:S02]  /*1230*/  LDG.E.64 R2, desc[UR38][R2.64] ;  /* 0x0000002602027981 */ /* 0x001ea4000c1e1b00 */
[----:B--2---:R-:W-:-:S04]  /*1240*/  ISETP.NE.U32.AND P0, PT, R2, RZ, PT ;  /* 0x000000ff0200720c */ /* 0x004fc80003f05070 */
[----:B------:R-:W-:-:S13]  /*1250*/  ISETP.NE.AND.EX P0, PT, R3, RZ, PT, P0 ;  /* 0x000000ff0300720c */ /* 0x000fda0003f05300 */
[----:B------:R-:W-:Y:S05]  /*1260*/  @!P0 BRA `(.L_x_15) ;  /* 0x0000000000088947 */ /* 0x000fea0003800000 */
[----:B-1----:R0:W5:Y:S01]  /*1270*/  LD.E R39, desc[UR38][R2.64] ;  /* 0x0000002602277980 */ /* 0x002162000c101900 */
[----:B------:R-:W-:Y:S05]  /*1280*/  BRA `(.L_x_16) ;  /* 0x0000000000247947 */ /* 0x000fea0003800000 */
.L_x_15:
[----:B------:R-:W-:Y:S02]  /*1290*/  ULDC.64 UR4, c[0x0][0x590] ;  /* 0x0001640000047ab9 */ /* 0x000fe40000000a00 */
[----:B------:R-:W-:-:S04]  /*12a0*/  ISETP.NE.U32.AND P0, PT, RZ, UR4, PT ;  /* 0x00000004ff007c0c */ /* 0x000fc8000bf05070 */
[----:B------:R-:W-:-:S13]  /*12b0*/  ISETP.NE.AND.EX P0, PT, RZ, UR5, PT, P0 ;  /* 0x00000005ff007c0c */ /* 0x000fda000bf05300 */
[----:B------:R-:W-:Y:S05]  /*12c0*/  @!P0 BRA `(.L_x_17) ;  /* 0x00000000000c8947 */ /* 0x000fea0003800000 */
[----:B0-----:R-:W1:Y:S02]  /*12d0*/  LDC.64 R2, c[0x0][0x590] ;  /* 0x00016400ff027b82 */ /* 0x001e640000000a00 */
[----:B-1----:R1:W5:Y:S01]  /*12e0*/  LDG.E R39, desc[UR38][R2.64] ;  /* 0x0000002602277981 */ /* 0x002362000c1e1900 */
[----:B------:R-:W-:Y:S05]  /*12f0*/  BRA `(.L_x_16) ;  /* 0x0000000000087947 */ /* 0x000fea0003800000 */
.L_x_17:
[----:B------:R-:W-:Y:S02]  /*1300*/  ULDC UR4, c[0x0][0x584] ;  /* 0x0001610000047ab9 */ /* 0x000fe40000000800 */
[----:B-1----:R-:W-:-:S07]  /*1310*/  IMAD.U32 R39, RZ, RZ, UR4 ;  /* 0x00000004ff277e24 */ /* 0x002fce000f8e00ff */
.L_x_16:
[----:B------:R-:W-:-:S13]  /*1320*/  LOP3.LUT P0, RZ, R6, 0xff, RZ, 0xc0, !PT ;  /* 0x000000ff06ff7812 */ /* 0x000fda000780c0ff */
[----:B------:R-:W-:Y:S05]  /*1330*/  @!P0 EXIT ;  /* 0x000000000000894d */ /* 0x000fea0003800000 */
[----:B------:R-:W-:Y:S01]  /*1340*/  ULDC.64 UR6, c[0x0][0x288] ;  /* 0x0000a20000067ab9 */ /* 0x000fe20000000a00 */
[----:B------:R-:W-:Y:S01]  /*1350*/  LOP3.LUT R14, R14, 0x1, RZ, 0xc0, !PT ;  /* 0x000000010e0e7812 */ /* 0x000fe200078ec0ff */
[----:B------:R-:W-:Y:S01]  /*1360*/  UIADD3 UR4, UR7, 0x1f, URZ ;  /* 0x0000001f07047890 */ /* 0x000fe2000fffe03f */
[----:B01----:R-:W-:Y:S01]  /*1370*/  SHF.R.U32.HI R2, RZ, 0x2, R41 ;  /* 0x00000002ff027819 */ /* 0x003fe20000011629 */
[----:B------:R-:W-:Y:S01]  /*1380*/  IMAD.U32 R5, RZ, RZ, UR6 ;  /* 0x00000006ff057e24 */ /* 0x000fe2000f8e00ff */
[----:B------:R-:W-:Y:S01]  /*1390*/  SHF.R.U32.HI R0, RZ, 0x1, R0 ;  /* 0x00000001ff007819 */ /* 0x000fe20000011600 */
[----:B------:R-:W-:Y:S01]  /*13a0*/  USHF.R.S32.HI UR5, URZ, 0x1f, UR4 ;  /* 0x0000001f3f057899 */ /* 0x000fe20008011404 */
[----:B------:R-:W-:Y:S01]  /*13b0*/  IMAD.SHL.U32 R3, R14, 0x40, RZ ;  /* 0x000000400e037824 */ /* 0x000fe200078e00ff */
[----:B------:R-:W-:Y:S01]  /*13c0*/  LOP3.LUT R2, R2, 0x7, RZ, 0xc0, !PT ;  /* 0x0000000702027812 */ /* 0x000fe200078ec0ff */
[----:B------:R-:W-:Y:S01]  /*13d0*/  UMOV UR40, URZ ;  /* 0x0000003f00287c82 */ /* 0x000fe20008000000 */
[----:B------:R-:W-:Y:S01]  /*13e0*/  ULEA.HI UR5, UR5, UR4, URZ, 0x5 ;  /* 0x0000000405057291 */ /* 0x000fe2000f8f283f */
[----:B------:R-:W-:Y:S01]  /*13f0*/  LOP3.LUT R37, R0, 0x30, RZ, 0xc0, !PT ;  /* 0x0000003000257812 */ /* 0x000fe200078ec0ff */
[----:B------:R-:W-:Y:S01]  /*1400*/  UMOV UR41, URZ ;  /* 0x0000003f00297c82 */ /* 0x000fe20008000000 */
[--C-:B------:R-:W-:Y:S01]  /*1410*/  LOP3.LUT R36, R3, 0x40, R2.reuse, 0xe2, !PT ;  /* 0x0000004003247812 */ /* 0x100fe200078ee202 */
[----:B------:R-:W-:Y:S01]  /*1420*/  USHF.R.S32.HI UR43, URZ, 0x5, UR5 ;  /* 0x000000053f2b7899 */ /* 0x000fe20008011405 */
[----:B------:R-:W-:-:S02]  /*1430*/  IADD3 R3, RZ, -R37, -R2 ;  /* 0x80000025ff037210 */ /* 0x000fc40007ffe802 */
[C---:B------:R-:W-:Y:S01]  /*1440*/  LOP3.LUT R40, R41.reuse, 0x3, RZ, 0xc0, !PT ;  /* 0x0000000329287812 */ /* 0x040fe200078ec0ff */
[----:B------:R-:W-:Y:S01]  /*1450*/  ULDC.64 UR4, c[0x0][0x5c8] ;  /* 0x0001720000047ab9 */ /* 0x000fe20000000a00 */
[----:B------:R-:W-:Y:S01]  /*1460*/  UISETP.LT.AND UP0, UPT, UR43, 0x1, UPT ;  /* 0x000000012b00788c */ /* 0x000fe2000bf01270 */
[----:B------:R-:W-:Y:S01]  /*1470*/  IMAD R3, R14, -0x40, R3 ;  /* 0xffffffc00e037824 */ /* 0x000fe200078e0203 */
[C---:B------:R-:W-:Y:S01]  /*1480*/  LOP3.LUT R42, R41.reuse, 0x80, RZ, 0xc0, !PT ;  /* 0x00000080292a7812 */ /* 0x040fe200078ec0ff */
[----:B------:R-:W-:Y:S01]  /*1490*/  USHF.L.U64.HI UR44, UR4, 0x7, UR5 ;  /* 0x00000007042c7899 */ /* 0x000fe20008010205 */
[----:B------:R-:W-:Y:S01]  /*14a0*/  LOP3.LUT R36, R36, R37, RZ, 0xfc, !PT ;  /* 0x0000002524247212 */ /* 0x000fe200078efcff */
[----:B------:R-:W-:Y:S01]  /*14b0*/  USHF.L.U32 UR45, UR4, 0x7, URZ ;  /* 0x00000007042d7899 */ /* 0x000fe2000800063f */
[----:B------:R-:W-:Y:S01]  /*14c0*/  IMAD R40, R40, -0x2, R5 ;  /* 0xfffffffe28287824 */ /* 0x000fe200078e0205 */
[----:B------:R-:W-:Y:S01]  /*14d0*/  USEL UR46, UR43, 0x1, UP0 ;  /* 0x000000012b2e7887 */ /* 0x000fe20008000000 */
[----:B------:R-:W-:Y:S01]  /*14e0*/  IMAD.SHL.U32 R41, R41, 0x2, RZ ;  /* 0x0000000229297824 */ /* 0x000fe200078e00ff */
[----:B------:R-:W-:Y:S01]  /*14f0*/  ULDC UR4, c[0x0][0x284] ;  /* 0x0000a10000047ab9 */ /* 0x000fe20000000800 */
[----:B------:R-:W-:Y:S01]  /*1500*/  LOP3.LUT R58, R16, 0x1, RZ, 0xfc, !PT ;  /* 0x00000001103a7812 */ /* 0x000fe200078efcff */
[----:B------:R-:W-:Y:S01]  /*1510*/  VIADD R43, R3, UR4 ;  /* 0x00000004032b7c36 */ /* 0x000fe20008000000 */
[----:B------:R-:W-:Y:S01]  /*1520*/  SHF.R.U32.HI R42, RZ, 0x7, R42 ;  /* 0x00000007ff2a7819 */ /* 0x000fe2000001162a */
[----:B------:R-:W-:Y:S01]  /*1530*/  IMAD.MOV.U32 R37, RZ, RZ, RZ ;  /* 0x000000ffff257224 */ /* 0x000fe200078e00ff */
[----:B------:R-:W-:-:S12]  /*1540*/  UIADD3 UR46, UR43, -UR46, URZ ;  /* 0x8000002e2b2e7290 */ /* 0x000fd8000fffe03f */
.L_x_47:
[----:B------:R-:W0:Y:S01]  /*1550*/  SHFL.IDX PT, R0, R42, RZ, 0x1f ;  /* 0x00001fff2a007589 */ /* 0x000e2200000e0000 */
[----:B------:R-:W1:Y:S01]  /*1560*/  S2UR UR6, SR_CgaCtaId ;  /* 0x00000000000679c3 */ /* 0x000e620000008800 */
[----:B------:R-:W-:Y:S01]  /*1570*/  UMOV UR48, 0x400 ;  /* 0x0000040000307882 */ /* 0x000fe20000000000 */
[----:B0-----:R-:W-:Y:S01]  /*1580*/  R2UR UR4, R0 ;  /* 0x00000000000472ca */ /* 0x001fe200000e0000 */
[----:B-1----:R-:W-:-:S12]  /*1590*/  ULEA UR48, UR6, UR48, 0x18 ;  /* 0x0000003006307291 */ /* 0x002fd8000f8ec03f */
[----:B------:R-:W-:-:S04]  /*15a0*/  ULEA.HI UR5, UR4, UR4, URZ, 0x1 ;  /* 0x0000000404057291 */ /* 0x000fc8000f8f083f */
[----:B------:R-:W-:-:S04]  /*15b0*/  ULOP3.LUT UR5, UR5, 0x1ffffe, URZ, 0xc0, !UPT ;  /* 0x001ffffe05057892 */ /* 0x000fc8000f8ec03f */
[----:B------:R-:W-:-:S03]  /*15c0*/  UIADD3 UR5, UR4, -UR5, URZ ;  /* 0x8000000504057290 */ /* 0x000fc6000fffe03f */
[----:B------:R-:W-:Y:S01]  /*15d0*/  ULDC UR4, c[0x0][0x28c] ;  /* 0x0000a30000047ab9 */ /* 0x000fe20000000800 */
[----:B------:R-:W-:Y:S01]  /*15e0*/  ULEA UR5, UR5, UR48, 0xb ;  /* 0x0000003005057291 */ /* 0x000fe2000f8e583f */
[----:B------:R-:W-:-:S03]  /*15f0*/  ISETP.LT.AND P0, PT, RZ, UR4, PT ;  /* 0x00000004ff007c0c */ /* 0x000fc6000bf01270 */
[----:B------:R-:W-:-:S04]  /*1600*/  UIADD3 UR5, UR5, 0x180, URZ ;  /* 0x0000018005057890 */ /* 0x000fc8000fffe03f */
[----:B------:R-:W-:-:S04]  /*1610*/  USHF.R.U32.HI UR5, URZ, 0x4, UR5 ;  /* 0x000000043f057899 */ /* 0x000fc80008011605 */
[----:B------:R-:W-:-:S04]  /*1620*/  ULOP3.LUT UR5, UR5, 0x3fff, URZ, 0xc0, !UPT ;  /* 0x00003fff05057892 */ /* 0x000fc8000f8ec03f */
[----:B------:R-:W-:Y:S01]  /*1630*/  ULOP3.LUT UR47, UR5, 0x10000, URZ, 0xfc, !UPT ;  /* 0x00010000052f7892 */ /* 0x000fe2000f8efc3f */
[----:B------:R-:W-:Y:S11]  /*1640*/  @P0 BRA `(.L_x_18) ;  /* 0x0000000000400947 */ /* 0x000ff60003800000 */
[----:B------:R-:W-:Y:S01]  /*1650*/  MOV R0, 0x0 ;  /* 0x0000000000007802 */ /* 0x000fe20000000f00 */
[----:B------:R-:W-:Y:S01]  /*1660*/  ULDC.64 UR4, c[0x4][0x68] ;  /* 0x01001a0000047ab9 */ /* 0x000fe20000000a00 */
[----:B------:R-:W-:Y:S01]  /*1670*/  ULDC.64 UR6, c[0x4][0x8] ;  /* 0x0100020000067ab9 */ /* 0x000fe20000000a00 */
[----:B------:R-:W-:Y:S01]  /*1680*/  IMAD.U32 R4, RZ, RZ, UR4 ;  /* 0x00000004ff047e24 */ /* 0x000fe2000f8e00ff */
[----:B------:R0:W1:Y:S01]  /*1690*/  LDC.64 R2, c[0x4][R0] ;  /* 0x0100000000027b82 */ /* 0x0000620000000a00 */
[----:B------:R-:W-:Y:S01]  /*16a0*/  IMAD.U32 R5, RZ, RZ, UR5 ;  /* 0x00000005ff057e24 */ /* 0x000fe2000f8e00ff */
[----:B------:R-:W-:Y:S01]  /*16b0*/  ULDC.64 UR4, c[0x4][0x70] ;  /* 0x01001c0000047ab9 */ /* 0x000fe20000000a00 */
[----:B------:R-:W-:Y:S02]  /*16c0*/  IMAD.U32 R10, RZ, RZ, UR6 ;  /* 0x00000006ff0a7e24 */ /* 0x000fe4000f8e00ff */
[----:B------:R-:W-:Y:S02]  /*16d0*/  IMAD.U32 R6, RZ, RZ, UR4 ;  /* 0x00000004ff067e24 */ /* 0x000fe4000f8e00ff */
[----:B------:R-:W-:-:S02]  /*16e0*/  IMAD.U32 R7, RZ, RZ, UR5 ;  /* 0x00000005ff077e24 */ /* 0x000fc4000f8e00ff */
[----:B------:R-:W-:Y:S02]  /*16f0*/  IMAD.U32 R11, RZ, RZ, UR7 ;  /* 0x00000007ff0b7e24 */ /* 0x000fe4000f8e00ff */
[----:B------:R-:W-:Y:S02]  /*1700*/  IMAD.MOV.U32 R8, RZ, RZ, 0x1e1 ;  /* 0x000001e1ff087424 */ /* 0x000fe400078e00ff */
[----:B------:R-:W-:Y:S02]  /*1710*/  IMAD.MOV.U32 R12, RZ, RZ, 0x1 ;  /* 0x00000001ff0c7424 */ /* 0x000fe400078e00ff */
[----:B0-----:R-:W-:-:S07]  /*1720*/  IMAD.MOV.U32 R13, RZ, RZ, RZ ;  /* 0x000000ffff0d7224 */ /* 0x001fce00078e00ff */
[----:B------:R-:W-:-:S07]  /*1730*/  LEPC R20, `(.L_x_18) ;  /* 0x000000001014794e */ /* 0x000fce0000000000 */
[----:B-1---5:R-:W-:Y:S05]  /*1740*/  CALL.ABS.NOINC R2 ;  /* 0x0000000002007343 */ /* 0x022fea0003c00000 */
.L_x_18:
[----:B------:R-:W-:-:S13]  /*1750*/  ISETP.NE.AND P0, PT, R58, 0x3, PT ;  /* 0x000000033a00780c */ /* 0x000fda0003f05270 */
[----:B------:R-:W-:Y:S05]  /*1760*/  @!P0 BRA `(.L_x_19) ;  /* 0x0000000000048947 */ /* 0x000fea0003800000 */
[----:B------:R-:W-:Y:S01]  /*1770*/  BPT.TRAP 0x1 ;  /* 0x000000040000795c */ /* 0x000fe20000300000 */
.L_x_19:
[----:B------:R-:W-:Y:S02]  /*1780*/  IMAD.U32 R0, RZ, RZ, UR41 ;  /* 0x00000029ff007e24 */ /* 0x000fe4000f8e00ff */
[----:B------:R-:W-:-:S03]  /*1790*/  IMAD.U32 R3, RZ, RZ, UR40 ;  /* 0x00000028ff037e24 */ /* 0x000fc6000f8e00ff */
[----:B------:R-:W-:Y:S02]  /*17a0*/  LEA R0, R0, UR48, 0x3 ;  /* 0x0000003000007c11 */ /* 0x000fe4000f8e18ff */
[----:B------:R-:W-:-:S04]  /*17b0*/  SHF.L.U32 R3, R3, 0x1f, RZ ;  /* 0x0000001f03037819 */ /* 0x000fc800000006ff */
[----:B------:R0:W1:Y:S01]  /*17c0*/  SYNCS.PHASECHK.TRANS64.TRYWAIT P1, [R0+URZ], R3 ;  /* 0x00000003000075a7 */ /* 0x000062000802017f */
[----:B------:R-:W-:Y:S05]  /*17d0*/  @!P0 BRA `(.L_x_20) ;  /* 0x0000000000048947 */ /* 0x000fea0003800000 */
[----:B------:R-:W-:Y:S01]  /*17e0*/  BPT.TRAP 0x1 ;  /* 0x000000040000795c */ /* 0x000fe20000300000 */
.L_x_20:
[----:B-1----:R-:W-:Y:S05]  /*17f0*/  @P1 BRA `(.L_x_21) ;  /* 0x0000000000081947 */ /* 0x002fea0003800000 */
[----:B------:R-:W1:Y:S02]  /*1800*/  SYNCS.PHASECHK.TRANS64.TRYWAIT P1, [R0+URZ], R3 ;  /* 0x00000003000075a7 */ /* 0x000e64000802017f */
[----:B-1----:R-:W-:Y:S05]  /*1810*/  @!P1 BRA `(.L_x_22) ;  /* 0x0000003c00a09947 */ /* 0x002fea0003800000 */
.L_x_21:
[----:B------:R-:W2:Y:S01]  /*1820*/  S2UR UR5, SR_CgaCtaId ;  /* 0x00000000000579c3 */ /* 0x000ea20000008800 */
[----:B------:R-:W-:Y:S01]  /*1830*/  UMOV UR4, 0x400 ;  /* 0x0000040000047882 */ /* 0x000fe20000000000 */
[----:B01----:R-:W-:-:S05]  /*1840*/  IMAD.U32 R0, RZ, RZ, UR46 ;  /* 0x0000002eff007e24 */ /* 0x003fca000f8e00ff */
[----:B------:R-:W-:Y:S01]  /*1850*/  ISETP.GE.AND P1, PT, R0, 0x1, PT ;  /* 0x000000010000780c */ /* 0x000fe20003f26270 */
[----:B--2---:R-:W-:-:S06]  /*1860*/  ULEA UR4, UR5, UR4, 0x18 ;  /* 0x0000000405047291 */ /* 0x004fcc000f8ec03f */
[----:B------:R-:W-:Y:S01]  /*1870*/  IMAD.U32 R5, RZ, RZ, UR4 ;  /* 0x00000004ff057e24 */ /* 0x000fe2000f8e00ff */
[----:B------:R-:W-:Y:S05]  /*1880*/  WARPSYNC.ALL ;  /* 0x0000000000007948 */ /* 0x000fea0003800000 */
[----:B------:R-:W-:Y:S01]  /*1890*/  R2UR UR4, R5 ;  /* 0x00000000050472ca */ /* 0x000fe200000e0000 */
[----:B------:R-:W-:Y:S01]  /*18a0*/  WARPGROUP.ARRIVE ;  /* 0x00000000000079c5 */ /* 0x000fe20000000000 */
[----:B------:R-:W-:Y:S01]  /*18b0*/  UMOV UR5, 0xc0000010 ;  /* 0xc000001000057882 */ /* 0x000fe20000000000 */
[----:B------:R-:W-:-:S10]  /*18c0*/  UMOV UR7, 0xc0000000 ;  /* 0xc000000000077882 */ /* 0x000fd40000000000 */
[----:B------:R-:W-:-:S04]  /*18d0*/  UIADD3 UR4, UR4, 0x34180, URZ ;  /* 0x0003418004047890 */ /* 0x000fc8000fffe03f */
[----:B------:R-:W-:-:S04]  /*18e0*/  USHF.R.U32.HI UR4, URZ, 0x4, UR4 ;  /* 0x000000043f047899 */ /* 0x000fc80008011604 */
[----:B------:R-:W-:-:S04]  /*18f0*/  ULOP3.LUT UR4, UR4, 0x3fff, URZ, 0xc0, !UPT ;  /* 0x00003fff04047892 */ /* 0x000fc8000f8ec03f */
[----:B------:R-:W-:Y:S02]  /*1900*/  ULOP3.LUT UR8, UR4, 0x10000, URZ, 0xfc, !UPT ;  /* 0x0001000004087892 */ /* 0x000fe4000f8efc3f */
[----:B------:R-:W-:Y:S02]  /*1910*/  ULEA UR4, UR41, UR47, 0xa ;  /* 0x0000002f29047291 */ /* 0x000fe4000f8e503f */
[----:B------:R-:W-:Y:S02]  /*1920*/  ULEA UR6, UR41, UR8, 0x4 ;  /* 0x0000000829067291 */ /* 0x000fe4000f8e203f */
[----:B------:R-:W-:Y:S02]  /*1930*/  UIADD3 UR9, UR4, 0x100, URZ ;  /* 0x0000010004097890 */ /* 0x000fe4000fffe03f */
[----:B------:R-:W-:Y:S02]  /*1940*/  UIADD3 UR10, UR4, 0x200, URZ ;  /* 0x00000200040a7890 */ /* 0x000fe4000fffe03f */
[----:B------:R-:W-:-:S03]  /*1950*/  UIADD3 UR11, UR4, 0x300, URZ ;  /* 0x00000300040b7890 */ /* 0x000fc6000fffe03f */
[----:B------:R-:W-:Y:S01]  /*1960*/  IGMMA.64x8x32.S8.S8 R48, gdesc[UR4], RZ, !UPT, gsb0 ;  /* 0x00000000043079f1 */ /* 0x000fe2000c0410ff */
[----:B------:R-:W-:Y:S01]  /*1970*/  UMOV UR4, UR9 ;  /* 0x0000000900047c82 */ /* 0x000fe20008000000 */
[----:B------:R-:W-:Y:S01]  /*1980*/  UMOV UR5, 0xc0000010 ;  /* 0xc000001000057882 */ /* 0x000fe20000000000 */
[----:B------:R-:W-:Y:S02]  /*1990*/  WARPGROUP.DEPBAR.LE gsb0, 0x0 ;  /* 0x00008000000079c5 */ /* 0x000fe40000010000 */
[----:B------:R-:W-:-:S06]  /*19a0*/  WARPGROUP.ARRIVE ;  /* 0x00000000000079c5 */ /* 0x000fcc0000000000 */
        /* <DEDUP_REMOVED lines=10> */
[----:B------:R-:W-:Y:S03]  /*1a50*/  IGMMA.64x8x32.S8.S8 R24, gdesc[UR4], RZ, !UPT, gsb0 ;  /* 0x00000000041879f1 */ /* 0x000fe6000c0410ff */
[----:B------:R-:W-:Y:S02]  /*1a60*/  WARPGROUP.DEPBAR.LE gsb0, 0x0 ;  /* 0x00008000000079c5 */ /* 0x000fe40000010000 */
[----:B------:R-:W-:Y:S05]  /*1a70*/  @!P1 BRA `(.L_x_23) ;  /* 0x0000000400149947 */ /* 0x000fea0003800000 */
[----:B------:R-:W-:Y:S01]  /*1a80*/  UIADD3 UR4, UR41, 0x1, URZ ;  /* 0x0000000129047890 */ /* 0x000fe2000fffe03f */
[----:B------:R-:W-:Y:S02]  /*1a90*/  IMAD.U32 R0, RZ, RZ, UR46 ;  /* 0x0000002eff007e24 */ /* 0x000fe4000f8e00ff */
[----:B------:R-:W-:Y:S01]  /*1aa0*/  IMAD.U32 R2, RZ, RZ, UR41 ;  /* 0x00000029ff027e24 */ /* 0x000fe2000f8e00ff */
[----:B------:R-:W-:-:S04]  /*1ab0*/  UISETP.NE.AND UP0, UPT, UR4, 0xd, UPT ;  /* 0x0000000d0400788c */ /* 0x000fc8000bf05270 */
[----:B------:R-:W-:Y:S02]  /*1ac0*/  USEL UR5, URZ, 0x1, UP0 ;  /* 0x000000013f057887 */ /* 0x000fe40008000000 */
[----:B------:R-:W-:Y:S02]  /*1ad0*/  USEL UR9, UR4, URZ, UP0 ;  /* 0x0000003f04097287 */ /* 0x000fe40008000000 */
[----:B------:R-:W-:-:S06]  /*1ae0*/  ULOP3.LUT UR5, UR40, UR5, URZ, 0x3c, !UPT ;  /* 0x0000000528057292 */ /* 0x000fcc000f8e3c3f */
[----:B------:R-:W-:-:S07]  /*1af0*/  IMAD.U32 R7, RZ, RZ, UR5 ;  /* 0x00000005ff077e24 */ /* 0x000fce000f8e00ff */
.L_x_30:
[----:B------:R-:W-:Y:S05]  /*1b00*/  @!P0 BRA `(.L_x_24) ;  /* 0x0000000000048947 */ /* 0x000fea0003800000 */
[----:B------:R-:W-:Y:S01]  /*1b10*/  BPT.TRAP 0x1 ;  /* 0x000000040000795c */ /* 0x000fe20000300000 */
.L_x_24:
[----:B------:R-:W0:Y:S01]  /*1b20*/  S2UR UR5, SR_CgaCtaId ;  /* 0x00000000000579c3 */ /* 0x000e220000008800 */
[----:B------:R-:W-:Y:S01]  /*1b30*/  UMOV UR4, 0x400 ;  /* 0x0000040000047882 */ /* 0x000fe20000000000 */
[----:B------:R-:W-:Y:S01]  /*1b40*/  IMAD.U32 R6, RZ, RZ, UR9 ;  /* 0x00000009ff067e24 */ /* 0x000fe2000f8e00ff */
[----:B------:R-:W-:Y:S01]  /*1b50*/  SHF.L.U32 R4, R7, 0x1f, RZ ;  /* 0x0000001f07047819 */ /* 0x000fe200000006ff */
[----:B0-----:R-:W-:-:S06]  /*1b60*/  ULEA UR4, UR5, UR4, 0x18 ;  /* 0x0000000405047291 */ /* 0x001fcc000f8ec03f */
[----:B------:R-:W-:-:S04]  /*1b70*/  IMAD.U32 R5, RZ, RZ, UR4 ;  /* 0x00000004ff057e24 */ /* 0x000fc8000f8e00ff */
[----:B------:R-:W-:-:S04]  /*1b80*/  IMAD R3, R6, 0x8, R5 ;  /* 0x0000000806037824 */ /* 0x000fc800078e0205 */
[----:B------:R0:W1:Y:S01]  /*1b90*/  SYNCS.PHASECHK.TRANS64.TRYWAIT P1, [R3+URZ], R4 ;  /* 0x00000004030075a7 */ /* 0x000062000802017f */
[----:B------:R-:W-:Y:S05]  /*1ba0*/  @!P0 BRA `(.L_x_25) ;  /* 0x0000000000048947 */ /* 0x000fea0003800000 */
[----:B------:R-:W-:Y:S01]  /*1bb0*/  BPT.TRAP 0x1 ;  /* 0x000000040000795c */ /* 0x000fe20000300000 */
.L_x_25:
[----:B-1----:R-:W-:Y:S05]  /*1bc0*/  @P1 BRA `(.L_x_26) ;  /* 0x0000000000081947 */ /* 0x002fea0003800000 */
[----:B------:R-:W1:Y:S02]  /*1bd0*/  SYNCS.PHASECHK.TRANS64.TRYWAIT P1, [R3+URZ], R4 ;  /* 0x00000004030075a7 */ /* 0x000e64000802017f */
[----:B-1----:R-:W-:Y:S05]  /*1be0*/  @!P1 BRA `(.L_x_27) ;  /* 0x0000003800c09947 */ /* 0x002fea0003800000 */
.L_x_26:
[----:B------:R-:W-:Y:S01]  /*1bf0*/  ULEA UR6, UR9, UR8, 0x4 ;  /* 0x0000000809067291 */ /* 0x000fe2000f8e203f */
[----:B------:R-:W-:Y:S01]  /*1c00*/  WARPGROUP.ARRIVE ;  /* 0x00000000000079c5 */ /* 0x000fe20000000000 */
[----:B------:R-:W-:Y:S01]  /*1c10*/  ULEA UR4, UR9, UR47, 0xa ;  /* 0x0000002f09047291 */ /* 0x000fe2000f8e503f */
[----:B------:R-:W-:Y:S01]  /*1c20*/  UMOV UR7, 0xc0000000 ;  /* 0xc000000000077882 */ /* 0x000fe20000000000 */
[----:B------:R-:W-:Y:S02]  /*1c30*/  UMOV UR5, 0xc0000010 ;  /* 0xc000001000057882 */ /* 0x000fe40000000000 */
[----:B------:R-:W-:Y:S02]  /*1c40*/  UIADD3 UR10, UR4, 0x100, URZ ;  /* 0x00000100040a7890 */ /* 0x000fe4000fffe03f */
[----:B------:R-:W-:Y:S02]  /*1c50*/  UIADD3 UR11, UR4, 0x200, URZ ;  /* 0x00000200040b7890 */ /* 0x000fe4000fffe03f */
[----:B------:R-:W-:-:S02]  /*1c60*/  UIADD3 UR12, UR4, 0x300, URZ ;  /* 0x00000300040c7890 */ /* 0x000fc4000fffe03f */
[----:B------:R-:W-:Y:S01]  /*1c70*/  IGMMA.64x8x32.S8.S8 R48, gdesc[UR4], R48, gsb0 ;  /* 0x00000000043079f1 */ /* 0x000fe20008041030 */
[----:B------:R-:W-:Y:S01]  /*1c80*/  UMOV UR5, 0xc0000010 ;  /* 0xc000001000057882 */ /* 0x000fe20000000000 */
[----:B------:R-:W-:Y:S01]  /*1c90*/  UMOV UR4, UR10 ;  /* 0x0000000a00047c82 */ /* 0x000fe20008000000 */
[----:B------:R-:W-:Y:S02]  /*1ca0*/  WARPGROUP.DEPBAR.LE gsb0, 0x0 ;  /* 0x00008000000079c5 */ /* 0x000fe40000010000 */
[----:B------:R-:W-:-:S06]  /*1cb0*/  WARPGROUP.ARRIVE ;  /* 0x00000000000079c5 */ /* 0x000fcc0000000000 */
[----:B------:R-:W-:Y:S01]  /*1cc0*/  IGMMA.64x8x32.S8.S8 R32, gdesc[UR4], R32, gsb0 ;  /* 0x00000000042079f1 */ /* 0x000fe20008041020 */
[----:B------:R-:W-:Y:S01]  /*1cd0*/  UMOV UR4, UR11 ;  /* 0x0000000b00047c82 */ /* 0x000fe20008000000 */
[----:B------:R-:W-:Y:S01]  /*1ce0*/  UMOV UR5, 0xc0000010 ;  /* 0xc000001000057882 */ /* 0x000fe20000000000 */
[----:B------:R-:W-:Y:S02]  /*1cf0*/  WARPGROUP.DEPBAR.LE gsb0, 0x0 ;  /* 0x00008000000079c5 */ /* 0x000fe40000010000 */
[----:B------:R-:W-:-:S06]  /*1d00*/  WARPGROUP.ARRIVE ;  /* 0x00000000000079c5 */ /* 0x000fcc0000000000 */
[----:B------:R-:W-:Y:S01]  /*1d10*/  IGMMA.64x8x32.S8.S8 R28, gdesc[UR4], R28, gsb0 ;  /* 0x00000000041c79f1 */ /* 0x000fe2000804101c */
[----:B------:R-:W-:Y:S01]  /*1d20*/  UMOV UR4, UR12 ;  /* 0x0000000c00047c82 */ /* 0x000fe20008000000 */
[----:B------:R-:W-:Y:S01]  /*1d30*/  UMOV UR5, 0xc0000010 ;  /* 0xc000001000057882 */ /* 0x000fe20000000000 */
[----:B------:R-:W-:Y:S02]  /*1d40*/  WARPGROUP.DEPBAR.LE gsb0, 0x0 ;  /* 0x00008000000079c5 */ /* 0x000fe40000010000 */
[----:B------:R-:W-:-:S06]  /*1d50*/  WARPGROUP.ARRIVE ;  /* 0x00000000000079c5 */ /* 0x000fcc0000000000 */
[----:B------:R-:W-:Y:S03]  /*1d60*/  IGMMA.64x8x32.S8.S8 R24, gdesc[UR4], R24, gsb0 ;  /* 0x00000000041879f1 */ /* 0x000fe60008041018 */
[----:B------:R-:W-:Y:S02]  /*1d70*/  WARPGROUP.DEPBAR.LE gsb0, 0x0 ;  /* 0x00008000000079c5 */ /* 0x000fe40000010000 */
[----:B------:R-:W-:Y:S05]  /*1d80*/  @!P0 BRA `(.L_x_28) ;  /* 0x0000000000048947 */ /* 0x000fea0003800000 */
[----:B------:R-:W-:Y:S01]  /*1d90*/  BPT.TRAP 0x1 ;  /* 0x000000040000795c */ /* 0x000fe20000300000 */
.L_x_28:
[----:B------:R-:W-:-:S13]  /*1da0*/  ISETP.NE.AND P1, PT, R23, RZ, PT ;  /* 0x000000ff1700720c */ /* 0x000fda0003f25270 */
[----:B01----:R-:W-:-:S04]  /*1db0*/  @P1 IMAD R3, R2, 0x8, R5 ;  /* 0x0000000802031824 */ /* 0x003fc800078e0205 */
[----:B------:R-:W-:-:S05]  /*1dc0*/  @P1 VIADD R3, R3, 0x68 ;  /* 0x0000006803031836 */ /* 0x000fca0000000000 */
[----:B------:R-:W-:-:S04]  /*1dd0*/  @P1 PRMT R3, R22, 0x654, R3 ;  /* 0x0000065416031816 */ /* 0x000fc80000000003 */
[----:B------:R0:W-:Y:S01]  /*1de0*/  @P1 SYNCS.ARRIVE.TRANS64.RED.A1T0 RZ, [R3+URZ], RZ ;  /* 0x000000ff03ff19a7 */ /* 0x0001e2000810043f */
[----:B------:R-:W-:-:S13]  /*1df0*/  ISETP.GT.U32.AND P1, PT, R16, 0x1, PT ;  /* 0x000000011000780c */ /* 0x000fda0003f24070 */
[----:B0-----:R-:W-:Y:S05]  /*1e00*/  @P1 BRA `(.L_x_29) ;  /* 0x0000000000041947 */ /* 0x001fea0003800000 */
[----:B------:R-:W-:Y:S01]  /*1e10*/  BPT.TRAP 0x1 ;  /* 0x000000040000795c */ /* 0x000fe20000300000 */
.L_x_29:
[----:B------:R-:W-:Y:S01]  /*1e20*/  UIADD3 UR9, UR9, 0x1, URZ ;  /* 0x0000000109097890 */ /* 0x000fe2000fffe03f */
[----:B------:R-:W-:Y:S01]  /*1e30*/  ISETP.GT.AND P2, PT, R0, 0x1, PT ;  /* 0x000000010000780c */ /* 0x000fe20003f44270 */
[----:B------:R-:W-:Y:S02]  /*1e40*/  VIADD R2, R2, 0x1 ;  /* 0x0000000102027836 */ /* 0x000fe40000000000 */
[----:B------:R-:W-:Y:S01]  /*1e50*/  UISETP.NE.AND UP0, UPT, UR9, 0xd, UPT ;  /* 0x0000000d0900788c */ /* 0x000fe2000bf05270 */
[----:B------:R-:W-:Y:S02]  /*1e60*/  VIADD R0, R0, 0xffffffff ;  /* 0xffffffff00007836 */ /* 0x000fe40000000000 */
[C---:B------:R-:W-:Y:S01]  /*1e70*/  ISETP.NE.AND P1, PT, R2.reuse, 0xd, PT ;  /* 0x0000000d0200780c */ /* 0x040fe20003f25270 */
[----:B------:R-:W-:Y:S02]  /*1e80*/  USEL UR4, URZ, 0x1, UP0 ;  /* 0x000000013f047887 */ /* 0x000fe40008000000 */
[----:B------:R-:W-:Y:S01]  /*1e90*/  USEL UR9, UR9, URZ, UP0 ;  /* 0x0000003f09097287 */ /* 0x000fe20008000000 */
[----:B------:R-:W-:-:S03]  /*1ea0*/  SEL R2, R2, RZ, P1 ;  /* 0x000000ff02027207 */ /* 0x000fc60000800000 */
[----:B------:R-:W-:Y:S01]  /*1eb0*/  LOP3.LUT R7, R7, UR4, RZ, 0x3c, !PT ;  /* 0x0000000407077c12 */ /* 0x000fe2000f8e3cff */
[----:B------:R-:W-:Y:S07]  /*1ec0*/  @P2 BRA `(.L_x_30) ;  /* 0xfffffffc000c2947 */ /* 0x000fee000383ffff */
.L_x_23:
[----:B------:R-:W0:Y:S02]  /*1ed0*/  LDC R0, c[0x0][0x28c] ;  /* 0x0000a300ff007b82 */ /* 0x000e240000000800 */
[----:B0-----:R-:W-:-:S13]  /*1ee0*/  ISETP.GE.AND P1, PT, R0, 0x1, PT ;  /* 0x000000010000780c */ /* 0x001fda0003f26270 */
[----:B------:R-:W-:Y:S05]  /*1ef0*/  @!P1 BRA `(.L_x_31) ;  /* 0x0000000000449947 */ /* 0x000fea0003800000 */
[----:B------:R-:W-:Y:S05]  /*1f00*/  @!P0 BRA `(.L_x_32) ;  /* 0x0000000000048947 */ /* 0x000fea0003800000 */
[----:B------:R-:W-:Y:S01]  /*1f10*/  BPT.TRAP 0x1 ;  /* 0x000000040000795c */ /* 0x000fe20000300000 */
.L_x_32:
[----:B------:R-:W-:-:S13]  /*1f20*/  ISETP.NE.AND P0, PT, R23, RZ, PT ;  /* 0x000000ff1700720c */ /* 0x000fda0003f05270 */
[----:B------:R-:W-:-:S05]  /*1f30*/  VOTEU.ANY UP0, P0 ;  /* 0x00000000003f7886 */ /* 0x000fca0000000100 */
[----:B------:R-:W-:-:S06]  /*1f40*/  @UP0 UIADD3 UR4, UR46, UR41, URZ ;  /* 0x000000292e040290 */ /* 0x000fcc000fffe03f */
[----:B------:R-:W-:Y:S02]  /*1f50*/  IMAD.U32 R2, RZ, RZ, UR4 ;  /* 0x00000004ff027e24 */ /* 0x000fe4000f8e00ff */
[----:B------:R-:W-:Y:S02]  /*1f60*/  IMAD.U32 R7, RZ, RZ, UR4 ;  /* 0x00000004ff077e24 */ /* 0x000fe4000f8e00ff */
[----:B------:R-:W-:-:S05]  /*1f70*/  @P0 IMAD.WIDE.U32 R2, R2, 0x4ec4ec4f, RZ ;  /* 0x4ec4ec4f02020825 */ /* 0x000fca00078e00ff */
[----:B------:R-:W-:-:S05]  /*1f80*/  @P0 SHF.R.U32.HI R0, RZ, 0x2, R3 ;  /* 0x00000002ff000819 */ /* 0x000fca0000011603 */
[----:B------:R-:W-:-:S04]  /*1f90*/  @P0 IMAD R0, R0, -0xd, R7 ;  /* 0xfffffff300000824 */ /* 0x000fc800078e0207 */
[----:B------:R-:W-:-:S04]  /*1fa0*/  @P0 IMAD R0, R0, 0x8, R5 ;  /* 0x0000000800000824 */ /* 0x000fc800078e0205 */
[----:B------:R-:W-:-:S05]  /*1fb0*/  @P0 VIADD R3, R0, 0x68 ;  /* 0x0000006800030836 */ /* 0x000fca0000000000 */
[----:B------:R-:W-:-:S04]  /*1fc0*/  @P0 PRMT R3, R22, 0x654, R3 ;  /* 0x0000065416030816 */ /* 0x000fc80000000003 */
[----:B------:R0:W-:Y:S01]  /*1fd0*/  @P0 SYNCS.ARRIVE.TRANS64.RED.A1T0 RZ, [R3+URZ], RZ ;  /* 0x000000ff03ff09a7 */ /* 0x0001e2000810043f */
[----:B------:R-:W-:-:S13]  /*1fe0*/  ISETP.GT.U32.AND P0, PT, R16, 0x1, PT ;  /* 0x000000011000780c */ /* 0x000fda0003f04070 */
[----:B0-----:R-:W-:Y:S05]  /*1ff0*/  @P0 BRA `(.L_x_31) ;  /* 0x0000000000040947 */ /* 0x001fea0003800000 */
[----:B------:R-:W-:Y:S01]  /*2000*/  BPT.TRAP 0x1 ;  /* 0x000000040000795c */ /* 0x000fe20000300000 */
.L_x_31:
[----:B------:R-:W-:Y:S01]  /*2010*/  IMAD.SHL.U32 R10, R45, 0x8, RZ ;  /* 0x000000082d0a7824 */ /* 0x000fe200078e00ff */
[----:B------:R-:W-:Y:S01]  /*2020*/  UIADD3 UR41, UR43, UR41, URZ ;  /* 0x000000292b297290 */ /* 0x000fe2000fffe03f */
[----:B------:R-:W-:Y:S01]  /*2030*/  IMAD.SHL.U32 R12, R47, 0x200, RZ ;  /* 0x000002002f0c7824 */ /* 0x000fe200078e00ff */
[----:B------:R-:W-:Y:S01]  /*2040*/  ULDC UR7, c[0x0][0x288] ;  /* 0x0000a20000077ab9 */ /* 0x000fe20000000800 */
[----:B------:R-:W-:Y:S01]  /*2050*/  ULDC UR10, c[0x0][0x284] ;  /* 0x0000a100000a7ab9 */ /* 0x000fe20000000800 */
[----:B------:R-:W-:Y:S01]  /*2060*/  UISETP.GT.U32.AND UP0, UPT, UR41, 0xc, UPT ;  /* 0x0000000c2900788c */ /* 0x000fe2000bf04070 */
[----:B------:R-:W-:Y:S01]  /*2070*/  ISETP.GE.AND P0, PT, R10, UR7, PT ;  /* 0x000000070a007c0c */ /* 0x000fe2000bf06270 */
[----:B------:R-:W-:Y:S01]  /*2080*/  UISETP.GE.U32.AND UP1, UPT, UR43, 0xd, UPT ;  /* 0x0000000d2b00788c */ /* 0x000fe2000bf26070 */
[----:B------:R-:W-:Y:S01]  /*2090*/  SHF.R.S32.HI R20, RZ, 0x1f, R55 ;  /* 0x0000001fff147819 */ /* 0x000fe20000011437 */
[----:B------:R-:W-:Y:S01]  /*20a0*/  UISETP.LT.U32.AND UP0, UPT, UR43, 0xd, UP0 ;  /* 0x0000000d2b00788c */ /* 0x000fe20008701070 */
[----:B------:R-:W-:Y:S01]  /*20b0*/  ISETP.GE.OR P0, PT, R12, UR10, P0 ;  /* 0x0000000a0c007c0c */ /* 0x000fe20008706670 */
[----:B------:R-:W-:Y:S01]  /*20c0*/  UIMAD.WIDE.U32 UR4, UR41, 0x4ec4ec4f, URZ ;  /* 0x4ec4ec4f290478a5 */ /* 0x000fe2000f8e003f */
[----:B------:R-:W-:Y:S01]  /*20d0*/  LOP3.LUT R8, R10, 0x6, R41, 0xf8, !PT ;  /* 0x000000060a087812 */ /* 0x000fe200078ef829 */
[----:B------:R-:W-:Y:S01]  /*20e0*/  USEL UR6, URZ, 0x1, !UP0 ;  /* 0x000000013f067887 */ /* 0x000fe2000c000000 */
[----:B------:R-:W-:-:S02]  /*20f0*/  ULDC.64 UR8, c[0x0][0x5d0] ;  /* 0x0001740000087ab9 */ /* 0x000fc40000000a00 */
[----:B------:R-:W-:Y:S01]  /*2100*/  SHF.R.S32.HI R9, RZ, 0x1f, R8 ;  /* 0x0000001fff097819 */ /* 0x000fe20000011408 */
[----:B------:R-:W-:Y:S01]  /*2110*/  IMAD R0, R20, UR8, RZ ;  /* 0x0000000814007c24 */ /* 0x000fe2000f8e02ff */
[----:B------:R-:W-:Y:S02]  /*2120*/  USHF.R.U32.HI UR4, URZ, 0x2, UR5 ;  /* 0x000000023f047899 */ /* 0x000fe40008011605 */
[----:B------:R-:W-:Y:S01]  /*2130*/  ULOP3.LUT UR40, UR40, UR6, URZ, 0x3c, !UPT ;  /* 0x0000000628287292 */ /* 0x000fe2000f8e3c3f */
[C---:B------:R-:W-:Y:S01]  /*2140*/  IMAD R5, R55.reuse, UR9, R0 ;  /* 0x0000000937057c24 */ /* 0x040fe2000f8e0200 */
[----:B------:R-:W-:Y:S01]  /*2150*/  UIMAD UR41, UR4, -0xd, UR41 ;  /* 0xfffffff3042978a4 */ /* 0x000fe2000f8e0229 */
[----:B------:R-:W-:Y:S01]  /*2160*/  IMAD.WIDE.U32 R2, R55, UR8, R8 ;  /* 0x0000000837027c25 */ /* 0x000fe2000f8e0008 */
[----:B------:R-:W-:-:S03]  /*2170*/  @UP1 ULOP3.LUT UR40, UR40, 0x1, UR4, 0x78, !UPT ;  /* 0x0000000128281892 */ /* 0x000fc6000f8e7804 */
[----:B------:R-:W-:Y:S02]  /*2180*/  IMAD.IADD R5, R3, 0x1, R5 ;  /* 0x0000000103057824 */ /* 0x000fe400078e0205 */
[----:B------:R-:W-:Y:S02]  /*2190*/  IMAD.MOV.U32 R0, RZ, RZ, -0x1 ;  /* 0xffffffffff007424 */ /* 0x000fe400078e00ff */
[----:B------:R-:W-:Y:S01]  /*21a0*/  IMAD.MOV.U32 R4, RZ, RZ, R2 ;  /* 0x000000ffff047224 */ /* 0x000fe200078e0002 */
[----:B------:R-:W-:Y:S06]  /*21b0*/  @P0 BRA `(.L_x_33) ;  /* 0x0000001400040947 */ /* 0x000fec0003800000 */
[----:B------:R-:W0:Y:S01]  /*21c0*/  LDC.64 R2, c[0x0][0x5c8] ;  /* 0x00017200ff027b82 */ /* 0x000e220000000a00 */
[----:B-----5:R-:W-:Y:S01]  /*21d0*/  ISETP.NE.AND P0, PT, R39, RZ, PT ;  /* 0x000000ff2700720c */ /* 0x020fe20003f05270 */
[----:B------:R-:W-:Y:S01]  /*21e0*/  IMAD.WIDE R14, R47, 0x200, R36 ;  /* 0x000002002f0e7825 */ /* 0x000fe200078e0224 */
[----:B------:R-:W-:Y:S03]  /*21f0*/  BSSY B0, `(.L_x_33) ;  /* 0x000013d000007945 */ /* 0x000fe60003800000 */
[----:B------:R-:W-:Y:S02]  /*2200*/  IMAD.IADD R12, R43, 0x1, -R12 ;  /* 0x000000012b0c7824 */ /* 0x000fe400078e0a0c */
[-C--:B0-----:R-:W-:Y:S02]  /*2210*/  IMAD R6, R15, R2.reuse, RZ ;  /* 0x000000020f067224 */ /* 0x081fe400078e02ff */
[----:B------:R-:W-:-:S04]  /*2220*/  IMAD.WIDE.U32 R52, R14, R2, R4 ;  /* 0x000000020e347225 */ /* 0x000fc800078e0004 */
[----:B------:R-:W-:-:S04]  /*2230*/  IMAD R5, R14, R3, R6 ;  /* 0x000000030e057224 */ /* 0x000fc800078e0206 */
[----:B------:R-:W-:Y:S01]  /*2240*/  IMAD.IADD R56, R53, 0x1, R5 ;  /* 0x0000000135387824 */ /* 0x000fe200078e0205 */
[----:B------:R-:W-:Y:S06]  /*2250*/  @!P0 BRA `(.L_x_34) ;  /* 0x0000000c00388947 */ /* 0x000fec0003800000 */
[----:B------:R-:W0:Y:S01]  /*2260*/  LDC.64 R6, c[0x0][0x5b0] ;  /* 0x00016c00ff067b82 */ /* 0x000e220000000a00 */
[----:B------:R-:W-:Y:S01]  /*2270*/  ULDC.64 UR4, c[0x0][0x5b8] ;  /* 0x00016e0000047ab9 */ /* 0x000fe20000000a00 */
[----:B------:R-:W-:Y:S01]  /*2280*/  IMAD.IADD R60, R40, 0x1, -R10 ;  /* 0x00000001283c7824 */ /* 0x000fe200078e0a0a */
[----:B------:R-:W-:Y:S01]  /*2290*/  BSSY B1, `(.L_x_35) ;  /* 0x0000013000017945 */ /* 0x000fe20003800000 */
[----:B------:R-:W-:Y:S02]  /*22a0*/  IMAD R20, R20, UR4, RZ ;  /* 0x0000000414147c24 */ /* 0x000fe4000f8e02ff */
[C---:B------:R-:W-:Y:S01]  /*22b0*/  IMAD.WIDE.U32 R8, R55.reuse, UR4, R8 ;  /* 0x0000000437087c25 */ /* 0x040fe2000f8e0008 */
[----:B------:R-:W-:Y:S01]  /*22c0*/  ISETP.GE.AND P1, PT, R60, 0x1, PT ;  /* 0x000000013c00780c */ /* 0x000fe20003f26270 */
[----:B------:R-:W1:Y:S02]  /*22d0*/  LDC.64 R4, c[0x0][0x5a8] ;  /* 0x00016a00ff047b82 */ /* 0x000e640000000a00 */
[----:B------:R-:W-:Y:S01]  /*22e0*/  IMAD R11, R55, UR5, R20 ;  /* 0x00000005370b7c24 */ /* 0x000fe2000f8e0214 */
[----:B------:R-:W-:Y:S01]  /*22f0*/  ISETP.LT.OR P2, PT, R12, 0x1, !P1 ;  /* 0x000000010c00780c */ /* 0x000fe20004f41670 */
[----:B------:R-:W-:-:S02]  /*2300*/  IMAD.MOV.U32 R10, RZ, RZ, R8 ;  /* 0x000000ffff0a7224 */ /* 0x000fc400078e0008 */
[----:B------:R-:W-:Y:S02]  /*2310*/  IMAD.IADD R11, R9, 0x1, R11 ;  /* 0x00000001090b7824 */ /* 0x000fe400078e020b */
[-C--:B0-----:R-:W-:Y:S01]  /*2320*/  IMAD R13, R15, R6.reuse, RZ ;  /* 0x000000060f0d7224 */ /* 0x081fe200078e02ff */
[----:B------:R-:W-:Y:S01]  /*2330*/  SHF.L.U64.HI R47, R6, 0x3, R7 ;  /* 0x00000003062f7819 */ /* 0x000fe20000010207 */
[----:B------:R-:W-:-:S04]  /*2340*/  IMAD.WIDE.U32 R20, R14, R6, R10 ;  /* 0x000000060e147225 */ /* 0x000fc800078e000a */
[----:B------:R-:W-:Y:S01]  /*2350*/  IMAD R15, R14, R7, R13 ;  /* 0x000000070e0f7224 */ /* 0x000fe200078e020d */
[----:B-1----:R-:W-:Y:S01]  /*2360*/  IADD3 R54, P0, R20, R4, RZ ;  /* 0x0000000414367210 */ /* 0x002fe20007f1e0ff */
[----:B------:R-:W-:-:S03]  /*2370*/  IMAD.SHL.U32 R46, R6, 0x8, RZ ;  /* 0x00000008062e7824 */ /* 0x000fc600078e00ff */
[----:B------:R-:W-:Y:S01]  /*2380*/  IADD3.X R55, R5, R21, R15, P0, !PT ;  /* 0x0000001505377210 */ /* 0x000fe200007fe40f */
[----:B------:R-:W-:Y:S01]  /*2390*/  IMAD.WIDE.U32 R20, R14, R6, R46 ;  /* 0x000000060e147225 */ /* 0x000fe200078e002e */
[----:B------:R-:W-:Y:S07]  /*23a0*/  @P2 BRA `(.L_x_36) ;  /* 0x0000000000042947 */ /* 0x000fee0003800000 */
[----:B------:R0:W5:Y:S02]  /*23b0*/  LDG.E.U8 R44, desc[UR38][R54.64] ;  /* 0x00000026362c7981 */ /* 0x000164000c1e1100 */
.L_x_36:
[----:B------:R-:W-:Y:S05]  /*23c0*/  BSYNC B1 ;  /* 0x0000000000017941 */ /* 0x000fea0003800000 */
.L_x_35:
[----:B-----5:R-:W-:Y:S01]  /*23d0*/  LOP3.LUT R13, R44, 0xffff, RZ, 0xc0, !PT ;  /* 0x0000ffff2c0d7812 */ /* 0x020fe200078ec0ff */
[----:B------:R-:W-:Y:S01]  /*23e0*/  ULDC.64 UR4, c[0x0][0x5c0] ;  /* 0x0001700000047ab9 */ /* 0x000fe20000000a00 */
[----:B------:R-:W-:Y:S01]  /*23f0*/  IMAD.IADD R21, R15, 0x1, R21 ;  /* 0x000000010f157824 */ /* 0x000fe200078e0215 */
[----:B------:R-:W-:Y:S01]  /*2400*/  IADD3 R14, P0, R52, UR4, RZ ;  /* 0x00000004340e7c10 */ /* 0x000fe2000ff1e0ff */
[----:B------:R-:W-:Y:S01]  /*2410*/  IMAD R61, R45, -0x8, R40 ;  /* 0xfffffff82d3d7824 */ /* 0x000fe200078e0228 */
[----:B------:R-:W-:Y:S01]  /*2420*/  PRMT R13, R13, 0x8880, RZ ;  /* 0x000088800d0d7816 */ /* 0x000fe200000000ff */
[----:B------:R-:W-:Y:S01]  /*2430*/  IMAD.WIDE.U32 R52, R6, 0x78, R20 ;  /* 0x0000007806347825 */ /* 0x000fe200078e0014 */
[----:B------:R-:W-:Y:S01]  /*2440*/  IADD3.X R15, R56, UR5, RZ, P0, !PT ;  /* 0x00000005380f7c10 */ /* 0x000fe200087fe4ff */
[----:B------:R-:W-:Y:S01]  /*2450*/  BSSY B1, `(.L_x_37) ;  /* 0x0000010000017945 */ /* 0x000fe20003800000 */
[----:B------:R-:W-:Y:S01]  /*2460*/  ISETP.GE.AND P0, PT, R61, 0x2, PT ;  /* 0x000000023d00780c */ /* 0x000fe20003f06270 */
[----:B------:R-:W-:Y:S01]  /*2470*/  IMAD.MOV.U32 R56, RZ, RZ, R13 ;  /* 0x000000ffff387224 */ /* 0x000fe200078e000d */
[----:B------:R-:W-:Y:S01]  /*2480*/  IADD3 R46, P4, P5, R8, R4, R20 ;  /* 0x00000004082e7210 */ /* 0x000fe20007d9e014 */
[----:B------:R-:W-:Y:S01]  /*2490*/  IMAD R59, R7, 0x78, RZ ;  /* 0x00000078073b7824 */ /* 0x000fe200078e02ff */
[----:B------:R-:W-:Y:S01]  /*24a0*/  ISETP.LT.OR P3, PT, R12, 0x1, !P0 ;  /* 0x000000010c00780c */ /* 0x000fe20004761670 */
[----:B------:R-:W-:Y:S01]  /*24b0*/  IMAD R45, R56, R39, RZ ;  /* 0x00000027382d7224 */ /* 0x000fe200078e02ff */
[----:B------:R-:W-:-:S02]  /*24c0*/  IADD3.X R47, R11, R5, R21, P4, P5 ;  /* 0x000000050b2f7210 */ /* 0x000fc400027ea415 */
[----:B------:R-:W-:Y:S01]  /*24d0*/  IADD3 R56, P4, P5, R8, R4, R52 ;  /* 0x0000000408387210 */ /* 0x000fe20007d9e034 */
[----:B------:R-:W-:Y:S02]  /*24e0*/  @!P2 IMAD R13, R48, R38, R45 ;  /* 0x00000026300da224 */ /* 0x000fe400078e022d */
[----:B------:R-:W-:-:S03]  /*24f0*/  IMAD.IADD R48, R53, 0x1, R59 ;  /* 0x0000000135307824 */ /* 0x000fc600078e023b */
[----:B------:R1:W-:Y:S03]  /*2500*/  @!P2 STG.E.U8 desc[UR38][R14.64], R13 ;  /* 0x0000000d0e00a986 */ /* 0x0003e6000c101126 */
[----:B------:R-:W-:Y:S05]  /*2510*/  @P3 BRA `(.L_x_38) ;  /* 0x00000000000c3947 */ /* 0x000fea0003800000 */
[----:B------:R-:W2:Y:S02]  /*2520*/  LDG.E.U8 R44, desc[UR38][R54.64+0x1] ;  /* 0x00000126362c7981 */ /* 0x000ea4000c1e1100 */
[----:B--2---:R-:W-:-:S05]  /*2530*/  PRMT R20, R44, 0x8880, RZ ;  /* 0x000088802c147816 */ /* 0x004fca00000000ff */
[----:B------:R-:W-:-:S07]  /*2540*/  IMAD R45, R20, R39, RZ ;  /* 0x00000027142d7224 */ /* 0x000fce00078e02ff */
.L_x_38:
[----:B------:R-:W-:Y:S05]  /*2550*/  BSYNC B1 ;  /* 0x0000000000017941 */ /* 0x000fea0003800000 */
.L_x_37:
[C---:B------:R-:W-:Y:S01]  /*2560*/  ISETP.LT.OR P2, PT, R12.reuse, 0x9, !P1 ;  /* 0x000000090c00780c */ /* 0x040fe20004f41670 */
[----:B------:R-:W-:Y:S01]  /*2570*/  @!P3 IMAD R49, R49, R38, R45 ;  /* 0x000000263131b224 */ /* 0x000fe200078e022d */
[----:B------:R-:W-:Y:S01]  /*2580*/  BSSY B1, `(.L_x_39) ;  /* 0x000000d000017945 */ /* 0x000fe20003800000 */
[----:B------:R-:W-:Y:S01]  /*2590*/  @!P3 IMAD.MOV.U32 R20, RZ, RZ, R14 ;  /* 0x000000ffff14b224 */ /* 0x000fe200078e000e */
[----:B------:R-:W-:Y:S01]  /*25a0*/  IADD3.X R57, R11, R5, R48, P4, P5 ;  /* 0x000000050b397210 */ /* 0x000fe200027ea430 */
[----:B------:R-:W-:Y:S01]  /*25b0*/  @!P3 IMAD.MOV.U32 R21, RZ, RZ, R15 ;  /* 0x000000ffff15b224 */ /* 0x000fe200078e000f */
[C---:B------:R-:W-:Y:S02]  /*25c0*/  ISETP.LT.OR P5, PT, R12.reuse, 0x9, !P0 ;  /* 0x000000090c00780c */ /* 0x040fe400047a1670 */
[----:B------:R-:W-:Y:S02]  /*25d0*/  ISETP.LT.OR P4, PT, R12, 0x81, !P1 ;  /* 0x000000810c00780c */ /* 0x000fe40004f81670 */
[----:B------:R2:W-:Y:S01]  /*25e0*/  @!P3 STG.E.U8 desc[UR38][R20.64+0x1], R49 ;  /* 0x000001311400b986 */ /* 0x0005e2000c101126 */
[----:B-1----:R-:W-:-:S04]  /*25f0*/  LEA R14, P3, R2, R14, 0x3 ;  /* 0x0000000e020e7211 */ /* 0x002fc800078618ff */
[----:B------:R-:W-:Y:S01]  /*2600*/  LEA.HI.X R15, R2, R15, R3, 0x3, P3 ;  /* 0x0000000f020f7211 */ /* 0x000fe200018f1c03 */
[----:B------:R-:W-:Y:S08]  /*2610*/  @P2 BRA `(.L_x_40) ;  /* 0x00000000000c2947 */ /* 0x000ff00003800000 */
[----:B------:R-:W2:Y:S02]  /*2620*/  LDG.E.U8 R44, desc[UR38][R46.64] ;  /* 0x000000262e2c7981 */ /* 0x000ea4000c1e1100 */
[----:B--2---:R-:W-:-:S05]  /*2630*/  PRMT R20, R44, 0x8880, RZ ;  /* 0x000088802c147816 */ /* 0x004fca00000000ff */
[----:B------:R-:W-:-:S07]  /*2640*/  IMAD R45, R20, R39, RZ ;  /* 0x00000027142d7224 */ /* 0x000fce00078e02ff */
.L_x_40:
[----:B------:R-:W-:Y:S05]  /*2650*/  BSYNC B1 ;  /* 0x0000000000017941 */ /* 0x000fea0003800000 */
.L_x_39:
[----:B------:R-:W-:Y:S01]  /*2660*/  @!P2 IMAD R13, R50, R38, R45 ;  /* 0x00000026320da224 */ /* 0x000fe200078e022d */
[----:B------:R-:W-:Y:S04]  /*2670*/  BSSY B1, `(.L_x_41) ;  /* 0x0000006000017945 */ /* 0x000fe80003800000 */
[----:B------:R1:W-:Y:S01]  /*2680*/  @!P2 STG.E.U8 desc[UR38][R14.64], R13 ;  /* 0x0000000d0e00a986 */ /* 0x0003e2000c101126 */
[----:B------:R-:W-:Y:S05]  /*2690*/  @P5 BRA `(.L_x_42) ;  /* 0x00000000000c5947 */ /* 0x000fea0003800000 */
[----:B------:R-:W2:Y:S02]  /*26a0*/  LDG.E.U8 R44, desc[UR38][R46.64+0x1] ;  /* 0x000001262e2c7981 */ /* 0x000ea4000c1e1100 */
[----:B--2---:R-:W-:-:S05]  /*26b0*/  PRMT R20, R44, 0x8880, RZ ;  /* 0x000088802c147816 */ /* 0x004fca00000000ff */
[----:B------:R-:W-:-:S07]  /*26c0*/  IMAD R45, R20, R39, RZ ;  /* 0x00000027142d7224 */ /* 0x000fce00078e02ff */
.L_x_42:
[----:B------:R-:W-:Y:S05]  /*26d0*/  BSYNC B1 ;  /* 0x0000000000017941 */ /* 0x000fea0003800000 */
.L_x_41:
[----:B------:R-:W-:-:S05]  /*26e0*/  @!P5 IMAD R51, R51, R38, R45 ;  /* 0x000000263333d224 */ /* 0x000fca00078e022d */
[----:B------:R3:W-:Y:S04]  /*26f0*/  @!P5 STG.E.U8 desc[UR38][R14.64+0x1], R51 ;  /* 0x000001330e00d986 */ /* 0x0007e8000c101126 */
[----:B------:R-:W4:Y:S01]  /*2700*/  @!P4 LDG.E.U8 R44, desc[UR38][R56.64] ;  /* 0x00000026382cc981 */ /* 0x000f22000c1e1100 */
[----:B--2---:R-:W-:Y:S01]  /*2710*/  @!P4 IMAD.MOV.U32 R20, RZ, RZ, R14 ;  /* 0x000000ffff14c224 */ /* 0x004fe200078e000e */
[----:B------:R-:W-:Y:S01]  /*2720*/  ISETP.LT.OR P3, PT, R12, 0x81, !P0 ;  /* 0x000000810c00780c */ /* 0x000fe20004761670 */
[----:B------:R-:W-:Y:S02]  /*2730*/  @!P4 IMAD.MOV.U32 R21, RZ, RZ, R15 ;  /* 0x000000ffff15c224 */ /* 0x000fe400078e000f */
[----:B------:R-:W-:Y:S02]  /*2740*/  @!P4 IMAD R9, R3, 0x78, RZ ;  /* 0x000000780309c824 */ /* 0x000fe400078e02ff */
[----:B------:R-:W-:-:S04]  /*2750*/  @!P4 IMAD.WIDE.U32 R20, R2, 0x78, R20 ;  /* 0x000000780214c825 */ /* 0x000fc800078e0014 */
[----:B------:R-:W-:Y:S01]  /*2760*/  @!P4 IMAD.IADD R21, R21, 0x1, R9 ;  /* 0x000000011515c824 */ /* 0x000fe200078e0209 */
[----:B----4-:R-:W-:-:S05]  /*2770*/  @!P4 PRMT R10, R44, 0x8880, RZ ;  /* 0x000088802c0ac816 */ /* 0x010fca00000000ff */
[----:B------:R-:W-:-:S04]  /*2780*/  @!P4 IMAD R45, R10, R39, RZ ;  /* 0x000000270a2dc224 */ /* 0x000fc800078e02ff */
[----:B------:R-:W-:-:S05]  /*2790*/  @!P4 IMAD R9, R32, R38, R45 ;  /* 0x000000262009c224 */ /* 0x000fca00078e022d */
[----:B------:R2:W-:Y:S04]  /*27a0*/  @!P4 STG.E.U8 desc[UR38][R20.64], R9 ;  /* 0x000000091400c986 */ /* 0x0005e8000c101126 */
[----:B------:R-:W4:Y:S01]  /*27b0*/  @!P3 LDG.E.U8 R44, desc[UR38][R56.64+0x1] ;  /* 0x00000126382cb981 */ /* 0x000f22000c1e1100 */
[----:B------:R-:W-:Y:S01]  /*27c0*/  LEA R46, P4, R6, R52, 0x3 ;  /* 0x00000034062e7211 */ /* 0x000fe200078818ff */
[----:B-1----:R-:W-:Y:S01]  /*27d0*/  @!P3 IMAD R13, R3, 0x78, RZ ;  /* 0x00000078030db824 */ /* 0x002fe200078e02ff */
[----:B------:R-:W-:Y:S01]  /*27e0*/  ISETP.LT.OR P2, PT, R12, 0x89, !P1 ;  /* 0x000000890c00780c */ /* 0x000fe20004f41670 */
[----:B---3--:R-:W-:Y:S01]  /*27f0*/  @!P3 IMAD.WIDE.U32 R50, R2, 0x78, R14 ;  /* 0x000000780232b825 */ /* 0x008fe200078e000e */
[----:B------:R-:W-:Y:S02]  /*2800*/  LEA.HI.X R47, R6, R48, R7, 0x3, P4 ;  /* 0x00000030062f7211 */ /* 0x000fe400020f1c07 */
[----:B------:R-:W-:Y:S01]  /*2810*/  IADD3 R48, P4, P5, R8, R4, R46 ;  /* 0x0000000408307210 */ /* 0x000fe20007d9e02e */
[----:B------:R-:W-:-:S03]  /*2820*/  @!P3 IMAD.IADD R51, R51, 0x1, R13 ;  /* 0x000000013333b824 */ /* 0x000fc600078e020d */
[----:B------:R-:W-:Y:S02]  /*2830*/  IADD3.X R49, R11, R5, R47, P4, P5 ;  /* 0x000000050b317210 */ /* 0x000fe400027ea42f */
[----:B----4-:R-:W-:-:S05]  /*2840*/  @!P3 PRMT R10, R44, 0x8880, RZ ;  /* 0x000088802c0ab816 */ /* 0x010fca00000000ff */
[----:B------:R-:W-:-:S04]  /*2850*/  @!P3 IMAD R45, R10, R39, RZ ;  /* 0x000000270a2db224 */ /* 0x000fc800078e02ff */
[----:B------:R-:W-:-:S05]  /*2860*/  @!P3 IMAD R33, R33, R38, R45 ;  /* 0x000000262121b224 */ /* 0x000fca00078e022d */
[----:B------:R1:W-:Y:S04]  /*2870*/  @!P3 STG.E.U8 desc[UR38][R50.64+0x1], R33 ;  /* 0x000001213200b986 */ /* 0x0003e8000c101126 */
[----:B------:R-:W3:Y:S01]  /*2880*/  @!P2 LDG.E.U8 R44, desc[UR38][R48.64] ;  /* 0x00000026302ca981 */ /* 0x000ee2000c1e1100 */
[----:B------:R-:W-:Y:S02]  /*2890*/  ISETP.LT.OR P3, PT, R12, 0x89, !P0 ;  /* 0x000000890c00780c */ /* 0x000fe40004761670 */
[----:B------:R-:W-:-:S04]  /*28a0*/  IADD3 R14, P4, R14, UR45, RZ ;  /* 0x0000002d0e0e7c10 */ /* 0x000fc8000ff9e0ff */
[----:B------:R-:W-:Y:S02]  /*28b0*/  IADD3.X R15, R15, UR44, RZ, P4, !PT ;  /* 0x0000002c0f0f7c10 */ /* 0x000fe4000a7fe4ff */
[----:B---3--:R-:W-:-:S05]  /*28c0*/  @!P2 PRMT R10, R44, 0x8880, RZ ;  /* 0x000088802c0aa816 */ /* 0x008fca00000000ff */
[----:B------:R-:W-:-:S04]  /*28d0*/  @!P2 IMAD R45, R10, R39, RZ ;  /* 0x000000270a2da224 */ /* 0x000fc800078e02ff */
[----:B--2---:R-:W-:-:S05]  /*28e0*/  @!P2 IMAD R9, R34, R38, R45 ;  /* 0x000000262209a224 */ /* 0x004fca00078e022d */
[----:B------:R2:W-:Y:S04]  /*28f0*/  @!P2 STG.E.U8 desc[UR38][R14.64], R9 ;  /* 0x000000090e00a986 */ /* 0x0005e8000c101126 */
[----:B------:R-:W3:Y:S01]  /*2900*/  @!P3 LDG.E.U8 R44, desc[UR38][R48.64+0x1] ;  /* 0x00000126302cb981 */ /* 0x000ee2000c1e1100 */
[----:B------:R-:W-:Y:S01]  /*2910*/  IMAD.WIDE.U32 R46, R6, 0x78, R46 ;  /* 0x00000078062e7825 */ /* 0x000fe200078e002e */
[----:B------:R-:W-:-:S03]  /*2920*/  ISETP.LT.OR P2, PT, R12, 0x101, !P1 ;  /* 0x000001010c00780c */ /* 0x000fc60004f41670 */
[----:B------:R-:W-:Y:S01]  /*2930*/  IMAD.IADD R13, R59, 0x1, R47 ;  /* 0x000000013b0d7824 */ /* 0x000fe200078e022f */
[----:B-1----:R-:W-:-:S04]  /*2940*/  IADD3 R50, P4, P5, R8, R4, R46 ;  /* 0x0000000408327210 */ /* 0x002fc80007d9e02e */
[----:B------:R-:W-:Y:S02]  /*2950*/  IADD3.X R51, R11, R5, R13, P4, P5 ;  /* 0x000000050b337210 */ /* 0x000fe400027ea40d */
[----:B---3--:R-:W-:-:S05]  /*2960*/  @!P3 PRMT R10, R44, 0x8880, RZ ;  /* 0x000088802c0ab816 */ /* 0x008fca00000000ff */
[----:B------:R-:W-:-:S04]  /*2970*/  @!P3 IMAD R45, R10, R39, RZ ;  /* 0x000000270a2db224 */ /* 0x000fc800078e02ff */
[----:B------:R-:W-:-:S05]  /*2980*/  @!P3 IMAD R35, R35, R38, R45 ;  /* 0x000000262323b224 */ /* 0x000fca00078e022d */
[----:B------:R1:W-:Y:S04]  /*2990*/  @!P3 STG.E.U8 desc[UR38][R14.64+0x1], R35 ;  /* 0x000001230e00b986 */ /* 0x0003e8000c101126 */
[----:B------:R-:W3:Y:S01]  /*29a0*/  @!P2 LDG.E.U8 R44, desc[UR38][R50.64] ;  /* 0x00000026322ca981 */ /* 0x000ee2000c1e1100 */
[----:B------:R-:W-:Y:S01]  /*29b0*/  @!P2 IMAD.MOV.U32 R20, RZ, RZ, R14 ;  /* 0x000000ffff14a224 */ /* 0x000fe200078e000e */
[----:B------:R-:W-:Y:S01]  /*29c0*/  ISETP.LT.OR P3, PT, R12, 0x101, !P0 ;  /* 0x000001010c00780c */ /* 0x000fe20004761670 */
[----:B------:R-:W-:Y:S02]  /*29d0*/  @!P2 IMAD.MOV.U32 R21, RZ, RZ, R15 ;  /* 0x000000ffff15a224 */ /* 0x000fe400078e000f */
[----:B--2---:R-:W-:Y:S02]  /*29e0*/  @!P2 IMAD R9, R3, 0x78, RZ ;  /* 0x000000780309a824 */ /* 0x004fe400078e02ff */
[----:B------:R-:W-:-:S04]  /*29f0*/  @!P2 IMAD.WIDE.U32 R20, R2, 0x78, R20 ;  /* 0x000000780214a825 */ /* 0x000fc800078e0014 */
[----:B------:R-:W-:Y:S01]  /*2a00*/  @!P2 IMAD.IADD R21, R9, 0x1, R21 ;  /* 0x000000010915a824 */ /* 0x000fe200078e0215 */
[----:B---3--:R-:W-:-:S05]  /*2a10*/  @!P2 PRMT R10, R44, 0x8880, RZ ;  /* 0x000088802c0aa816 */ /* 0x008fca00000000ff */
[----:B------:R-:W-:-:S04]  /*2a20*/  @!P2 IMAD R45, R10, R39, RZ ;  /* 0x000000270a2da224 */ /* 0x000fc800078e02ff */
[----:B------:R-:W-:-:S05]  /*2a30*/  @!P2 IMAD R9, R28, R38, R45 ;  /* 0x000000261c09a224 */ /* 0x000fca00078e022d */
[----:B------:R2:W-:Y:S04]  /*2a40*/  @!P2 STG.E.U8 desc[UR38][R20.64], R9 ;  /* 0x000000091400a986 */ /* 0x0005e8000c101126 */
[----:B------:R-:W3:Y:S01]  /*2a50*/  @!P3 LDG.E.U8 R44, desc[UR38][R50.64+0x1] ;  /* 0x00000126322cb981 */ /* 0x000ee2000c1e1100 */
[----:B------:R-:W-:Y:S01]  /*2a60*/  LEA R34, P4, R6, R46, 0x3 ;  /* 0x0000002e06227211 */ /* 0x000fe200078818ff */
[----:B------:R-:W-:Y:S01]  /*2a70*/  @!P3 IMAD.MOV.U32 R32, RZ, RZ, R14 ;  /* 0x000000ffff20b224 */ /* 0x000fe200078e000e */
[----:B------:R-:W-:Y:S01]  /*2a80*/  ISETP.LT.OR P2, PT, R12, 0x109, !P1 ;  /* 0x000001090c00780c */ /* 0x000fe20004f41670 */
[----:B------:R-:W-:Y:S01]  /*2a90*/  @!P3 IMAD.MOV.U32 R33, RZ, RZ, R15 ;  /* 0x000000ffff21b224 */ /* 0x000fe200078e000f */
[----:B-1----:R-:W-:Y:S01]  /*2aa0*/  LEA.HI.X R35, R6, R13, R7, 0x3, P4 ;  /* 0x0000000d06237211 */ /* 0x002fe200020f1c07 */
[----:B------:R-:W-:Y:S01]  /*2ab0*/  @!P3 IMAD R47, R3, 0x78, RZ ;  /* 0x00000078032fb824 */ /* 0x000fe200078e02ff */
[----:B------:R-:W-:Y:S01]  /*2ac0*/  IADD3 R46, P4, P5, R8, R4, R34 ;  /* 0x00000004082e7210 */ /* 0x000fe20007d9e022 */
[----:B------:R-:W-:-:S04]  /*2ad0*/  @!P3 IMAD.WIDE.U32 R32, R2, 0x78, R32 ;  /* 0x000000780220b825 */ /* 0x000fc800078e0020 */
[----:B------:R-:W-:Y:S01]  /*2ae0*/  @!P3 IMAD.IADD R33, R47, 0x1, R33 ;  /* 0x000000012f21b824 */ /* 0x000fe200078e0221 */
[----:B------:R-:W-:Y:S02]  /*2af0*/  IADD3.X R47, R11, R5, R35, P4, P5 ;  /* 0x000000050b2f7210 */ /* 0x000fe400027ea423 */
[----:B---3--:R-:W-:-:S05]  /*2b00*/  @!P3 PRMT R10, R44, 0x8880, RZ ;  /* 0x000088802c0ab816 */ /* 0x008fca00000000ff */
[----:B------:R-:W-:-:S04]  /*2b10*/  @!P3 IMAD R45, R10, R39, RZ ;  /* 0x000000270a2db224 */ /* 0x000fc800078e02ff */
[----:B------:R-:W-:-:S05]  /*2b20*/  @!P3 IMAD R29, R29, R38, R45 ;  /* 0x000000261d1db224 */ /* 0x000fca00078e022d */
[----:B------:R1:W-:Y:S04]  /*2b30*/  @!P3 STG.E.U8 desc[UR38][R32.64+0x1], R29 ;  /* 0x0000011d2000b986 */ /* 0x0003e8000c101126 */
[----:B------:R-:W3:Y:S01]  /*2b40*/  @!P2 LDG.E.U8 R44, desc[UR38][R46.64] ;  /* 0x000000262e2ca981 */ /* 0x000ee2000c1e1100 */
[----:B------:R-:W-:Y:S02]  /*2b50*/  ISETP.LT.OR P3, PT, R12, 0x109, !P0 ;  /* 0x000001090c00780c */ /* 0x000fe40004761670 */
[----:B--2---:R-:W-:-:S04]  /*2b60*/  IADD3 R20, P4, R14, UR45, RZ ;  /* 0x0000002d0e147c10 */ /* 0x004fc8000ff9e0ff */
[----:B------:R-:W-:Y:S02]  /*2b70*/  IADD3.X R21, R15, UR44, RZ, P4, !PT ;  /* 0x0000002c0f157c10 */ /* 0x000fe4000a7fe4ff */
[----:B---3--:R-:W-:-:S05]  /*2b80*/  @!P2 PRMT R10, R44, 0x8880, RZ ;  /* 0x000088802c0aa816 */ /* 0x008fca00000000ff */
[----:B------:R-:W-:-:S04]  /*2b90*/  @!P2 IMAD R45, R10, R39, RZ ;  /* 0x000000270a2da224 */ /* 0x000fc800078e02ff */
[----:B------:R-:W-:-:S05]  /*2ba0*/  @!P2 IMAD R9, R30, R38, R45 ;  /* 0x000000261e09a224 */ /* 0x000fca00078e022d */
[----:B------:R2:W-:Y:S04]  /*2bb0*/  @!P2 STG.E.U8 desc[UR38][R20.64], R9 ;  /* 0x000000091400a986 */ /* 0x0005e8000c101126 */
[----:B------:R-:W3:Y:S01]  /*2bc0*/  @!P3 LDG.E.U8 R44, desc[UR38][R46.64+0x1] ;  /* 0x000001262e2cb981 */ /* 0x000ee2000c1e1100 */
[----:B------:R-:W-:Y:S01]  /*2bd0*/  IMAD.WIDE.U32 R34, R6, 0x78, R34 ;  /* 0x0000007806227825 */ /* 0x000fe200078e0022 */
[----:B------:R-:W-:Y:S02]  /*2be0*/  ISETP.LT.OR P1, PT, R12, 0x181, !P1 ;  /* 0x000001810c00780c */ /* 0x000fe40004f21670 */
[----:B------:R-:W-:Y:S01]  /*2bf0*/  IADD3 R14, P2, R14, UR45, RZ ;  /* 0x0000002d0e0e7c10 */ /* 0x000fe2000ff5e0ff */
[----:B------:R-:W-:Y:S01]  /*2c00*/  IMAD.IADD R59, R59, 0x1, R35 ;  /* 0x000000013b3b7824 */ /* 0x000fe200078e0223 */
[----:B-1----:R-:W-:-:S02]  /*2c10*/  IADD3 R32, P4, P5, R8, R4, R34 ;  /* 0x0000000408207210 */ /* 0x002fc40007d9e022 */
[----:B------:R-:W-:Y:S02]  /*2c20*/  IADD3.X R15, R15, UR44, RZ, P2, !PT ;  /* 0x0000002c0f0f7c10 */ /* 0x000fe400097fe4ff */
        /* <DEDUP_REMOVED lines=16> */
[----:B------:R-:W2:Y:S01]  /*2d30*/  @!P0 LDG.E.U8 R44, desc[UR38][R32.64+0x1] ;  /* 0x00000126202c8981 */ /* 0x000ea2000c1e1100 */
[----:B------:R-:W-:Y:S01]  /*2d40*/  ISETP.GE.AND P1, PT, R12, 0x189, PT ;  /* 0x000001890c00780c */ /* 0x000fe20003f26270 */
[----:B------:R-:W-:Y:S01]  /*2d50*/  @!P0 IMAD.MOV.U32 R12, RZ, RZ, R14 ;  /* 0x000000ffff0c8224 */ /* 0x000fe200078e000e */
[----:B------:R-:W-:Y:S01]  /*2d60*/  LEA R35, P3, R6, R34, 0x3 ;  /* 0x0000002206237211 */ /* 0x000fe200078618ff */
[----:B------:R-:W-:Y:S01]  /*2d70*/  @!P0 IMAD.MOV.U32 R13, RZ, RZ, R15 ;  /* 0x000000ffff0d8224 */ /* 0x000fe200078e000f */
[----:B------:R-:W-:Y:S01]  /*2d80*/  ISETP.LT.OR P2, PT, R60, 0x1, !P1 ;  /* 0x000000013c00780c */ /* 0x000fe20004f41670 */
[----:B------:R-:W-:Y:S01]  /*2d90*/  @!P0 IMAD R3, R3, 0x78, RZ ;  /* 0x0000007803038824 */ /* 0x000fe200078e02ff */
[----:B------:R-:W-:Y:S01]  /*2da0*/  LEA.HI.X R6, R6, R59, R7, 0x3, P3 ;  /* 0x0000003b06067211 */ /* 0x000fe200018f1c07 */
[----:B------:R-:W-:Y:S01]  /*2db0*/  @!P0 IMAD.WIDE.U32 R12, R2, 0x78, R12 ;  /* 0x00000078020c8825 */ /* 0x000fe200078e000c */
[----:B------:R-:W-:-:S03]  /*2dc0*/  IADD3 R4, P3, P4, R8, R4, R35 ;  /* 0x0000000408047210 */ /* 0x000fc60007c7e023 */
[----:B------:R-:W-:Y:S01]  /*2dd0*/  @!P0 IMAD.IADD R13, R3, 0x1, R13 ;  /* 0x00000001030d8824 */ /* 0x000fe200078e020d */
[----:B------:R-:W-:Y:S02]  /*2de0*/  IADD3.X R5, R11, R5, R6, P3, P4 ;  /* 0x000000050b057210 */ /* 0x000fe40001fe8406 */
[----:B--2---:R-:W-:-:S05]  /*2df0*/  @!P0 PRMT R10, R44, 0x8880, RZ ;  /* 0x000088802c0a8816 */ /* 0x004fca00000000ff */
[----:B------:R-:W-:-:S04]  /*2e00*/  @!P0 IMAD R45, R10, R39, RZ ;  /* 0x000000270a2d8224 */ /* 0x000fc800078e02ff */
[----:B------:R-:W-:-:S05]  /*2e10*/  @!P0 IMAD R25, R25, R38, R45 ;  /* 0x0000002619198224 */ /* 0x000fca00078e022d */
[----:B------:R1:W-:Y:S04]  /*2e20*/  @!P0 STG.E.U8 desc[UR38][R12.64+0x1], R25 ;  /* 0x000001190c008986 */ /* 0x0003e8000c101126 */
[----:B------:R-:W2:Y:S01]  /*2e30*/  @!P2 LDG.E.U8 R44, desc[UR38][R4.64] ;  /* 0x00000026042ca981 */ /* 0x000ea2000c1e1100 */
[----:B------:R-:W-:Y:S02]  /*2e40*/  ISETP.LT.OR P1, PT, R61, 0x2, !P1 ;  /* 0x000000023d00780c */ /* 0x000fe40004f21670 */
[----:B------:R-:W-:-:S04]  /*2e50*/  @!P2 IADD3 R2, P0, R20, UR45, RZ ;  /* 0x0000002d1402ac10 */ /* 0x000fc8000ff1e0ff */
[----:B------:R-:W-:Y:S02]  /*2e60*/  @!P2 IADD3.X R3, R21, UR44, RZ, P0, !PT ;  /* 0x0000002c1503ac10 */ /* 0x000fe400087fe4ff */
[----:B--2---:R-:W-:-:S05]  /*2e70*/  @!P2 PRMT R6, R44, 0x8880, RZ ;  /* 0x000088802c06a816 */ /* 0x004fca00000000ff */
[----:B------:R-:W-:-:S04]  /*2e80*/  @!P2 IMAD R45, R6, R39, RZ ;  /* 0x00000027062da224 */ /* 0x000fc800078e02ff */
[----:B------:R-:W-:-:S05]  /*2e90*/  @!P2 IMAD R7, R26, R38, R45 ;  /* 0x000000261a07a224 */ /* 0x000fca00078e022d */
[----:B------:R1:W-:Y:S04]  /*2ea0*/  @!P2 STG.E.U8 desc[UR38][R2.64], R7 ;  /* 0x000000070200a986 */ /* 0x0003e8000c101126 */
[----:B------:R-:W2:Y:S02]  /*2eb0*/  @!P1 LDG.E.U8 R44, desc[UR38][R4.64+0x1] ;  /* 0x00000126042c9981 */ /* 0x000ea4000c1e1100 */
[----:B--2---:R-:W-:-:S05]  /*2ec0*/  @!P1 PRMT R6, R44, 0x8880, RZ ;  /* 0x000088802c069816 */ /* 0x004fca00000000ff */
[----:B------:R-:W-:-:S04]  /*2ed0*/  @!P1 IMAD R45, R6, R39, RZ ;  /* 0x00000027062d9224 */ /* 0x000fc800078e02ff */
[----:B------:R-:W-:Y:S01]  /*2ee0*/  IMAD R27, R27, R38, R45 ;  /* 0x000000261b1b7224 */ /* 0x000fe200078e022d */
[----:B-1----:R-:W-:Y:S06]  /*2ef0*/  @P1 BRA `(.L_x_43) ;  /* 0x0000000400b01947 */ /* 0x002fec0003800000 */
[----:B------:R-:W-:-:S04]  /*2f00*/  IADD3 R2, P0, R14, UR45, RZ ;  /* 0x0000002d0e027c10 */ /* 0x000fc8000ff1e0ff */
[----:B------:R-:W-:-:S05]  /*2f10*/  IADD3.X R3, R15, UR44, RZ, P0, !PT ;  /* 0x0000002c0f037c10 */ /* 0x000fca00087fe4ff */
[----:B------:R1:W-:Y:S01]  /*2f20*/  STG.E.U8 desc[UR38][R2.64+0x1], R27 ;  /* 0x0000011b02007986 */ /* 0x0003e2000c101126 */
[----:B------:R-:W-:Y:S05]  /*2f30*/  BRA `(.L_x_43) ;  /* 0x0000000400a07947 */ /* 0x000fea0003800000 */
.L_x_34:
[----:B------:R-:W-:Y:S01]  /*2f40*/  IMAD R46, R45, -0x8, R40 ;  /* 0xfffffff82d2e7824 */ /* 0x000fe200078e0228 */
[C---:B------:R-:W-:Y:S01]  /*2f50*/  ISETP.GE.AND P1, PT, R12.reuse, 0x1, PT ;  /* 0x000000010c00780c */ /* 0x040fe20003f26270 */
[----:B------:R-:W-:Y:S01]  /*2f60*/  ULDC.64 UR4, c[0x0][0x5c0] ;  /* 0x0001700000047ab9 */ /* 0x000fe20000000a00 */
[----:B------:R-:W-:Y:S02]  /*2f70*/  ISETP.GE.AND P0, PT, R12, 0x9, PT ;  /* 0x000000090c00780c */ /* 0x000fe40003f06270 */
[C---:B------:R-:W-:Y:S02]  /*2f80*/  ISETP.LT.OR P2, PT, R46.reuse, 0x1, !P1 ;  /* 0x000000012e00780c */ /* 0x040fe40004f41670 */
[C---:B------:R-:W-:Y:S02]  /*2f90*/  ISETP.LT.OR P1, PT, R46.reuse, 0x2, !P1 ;  /* 0x000000022e00780c */ /* 0x040fe40004f21670 */
[----:B------:R-:W-:Y:S02]  /*2fa0*/  ISETP.LT.OR P3, PT, R46, 0x1, !P0 ;  /* 0x000000012e00780c */ /* 0x000fe40004761670 */
[----:B------:R-:W-:-:S02]  /*2fb0*/  IADD3 R4, P4, R52, UR4, RZ ;  /* 0x0000000434047c10 */ /* 0x000fc4000ff9e0ff */
[----:B------:R-:W-:Y:S02]  /*2fc0*/  ISETP.LT.OR P0, PT, R46, 0x2, !P0 ;  /* 0x000000022e00780c */ /* 0x000fe40004701670 */
[----:B------:R-:W-:Y:S02]  /*2fd0*/  IADD3.X R5, R56, UR5, RZ, P4, !PT ;  /* 0x0000000538057c10 */ /* 0x000fe4000a7fe4ff */
[----:B------:R-:W-:Y:S01]  /*2fe0*/  LEA R6, P4, R2, R4, 0x3 ;  /* 0x0000000402067211 */ /* 0x000fe200078818ff */
[-C--:B------:R-:W-:Y:S02]  /*2ff0*/  @!P2 IMAD R9, R48, R38.reuse, RZ ;  /* 0x000000263009a224 */ /* 0x080fe400078e02ff */
[-C--:B------:R-:W-:Y:S01]  /*3000*/  @!P1 IMAD R49, R49, R38.reuse, RZ ;  /* 0x0000002631319224 */ /* 0x080fe200078e02ff */
[----:B------:R-:W-:Y:S01]  /*3010*/  LEA.HI.X R7, R2, R5, R3, 0x3, P4 ;  /* 0x0000000502077211 */ /* 0x000fe200020f1c03 */
[----:B------:R-:W-:Y:S01]  /*3020*/  @!P3 IMAD R11, R50, R38, RZ ;  /* 0x00000026320bb224 */ /* 0x000fe200078e02ff */
[----:B------:R-:W-:Y:S01]  /*3030*/  @!P2 STG.E.U8 desc[UR38][R4.64], R9 ;  /* 0x000000090400a986 */ /* 0x000fe2000c101126 */
[----:B------:R-:W-:-:S02]  /*3040*/  ISETP.GE.AND P2, PT, R12, 0x81, PT ;  /* 0x000000810c00780c */ /* 0x000fc40003f46270 */
[----:B------:R-:W-:Y:S01]  /*3050*/  @!P0 IMAD R51, R51, R38, RZ ;  /* 0x0000002633338224 */ /* 0x000fe200078e02ff */
[----:B------:R0:W-:Y:S01]  /*3060*/  @!P1 STG.E.U8 desc[UR38][R4.64+0x1], R49 ;  /* 0x0000013104009986 */ /* 0x0001e2000c101126 */
[----:B------:R-:W-:Y:S02]  /*3070*/  ISETP.GE.AND P1, PT, R12, 0x89, PT ;  /* 0x000000890c00780c */ /* 0x000fe40003f26270 */
[----:B------:R-:W-:Y:S01]  /*3080*/  IADD3 R14, P5, R6, UR45, RZ ;  /* 0x0000002d060e7c10 */ /* 0x000fe2000ffbe0ff */
[----:B------:R1:W-:Y:S01]  /*3090*/  @!P3 STG.E.U8 desc[UR38][R6.64], R11 ;  /* 0x0000000b0600b986 */ /* 0x0003e2000c101126 */
[C---:B------:R-:W-:Y:S02]  /*30a0*/  ISETP.LT.OR P3, PT, R46.reuse, 0x1, !P2 ;  /* 0x000000012e00780c */ /* 0x040fe40005761670 */
[C---:B------:R-:W-:Y:S02]  /*30b0*/  ISETP.LT.OR P2, PT, R46.reuse, 0x2, !P2 ;  /* 0x000000022e00780c */ /* 0x040fe40005741670 */
[----:B------:R-:W-:-:S02]  /*30c0*/  ISETP.LT.OR P4, PT, R46, 0x1, !P1 ;  /* 0x000000012e00780c */ /* 0x000fc40004f81670 */
[----:B------:R-:W-:Y:S01]  /*30d0*/  IADD3.X R15, R7, UR44, RZ, P5, !PT ;  /* 0x0000002c070f7c10 */ /* 0x000fe2000affe4ff */
[----:B0-----:R-:W-:Y:S01]  /*30e0*/  @!P0 IMAD.MOV.U32 R4, RZ, RZ, R6 ;  /* 0x000000ffff048224 */ /* 0x001fe200078e0006 */
[----:B------:R-:W-:Y:S01]  /*30f0*/  ISETP.LT.OR P1, PT, R46, 0x2, !P1 ;  /* 0x000000022e00780c */ /* 0x000fe20004f21670 */
[----:B------:R-:W-:-:S04]  /*3100*/  @!P0 IMAD.MOV.U32 R5, RZ, RZ, R7 ;  /* 0x000000ffff058224 */ /* 0x000fc800078e0007 */
[C---:B------:R-:W-:Y:S01]  /*3110*/  @!P3 IMAD R21, R3.reuse, 0x78, RZ ;  /* 0x000000780315b824 */ /* 0x040fe200078e02ff */
[----:B------:R0:W-:Y:S01]  /*3120*/  @!P0 STG.E.U8 desc[UR38][R4.64+0x1], R51 ;  /* 0x0000013304008986 */ /* 0x0001e2000c101126 */
[----:B------:R-:W-:Y:S01]  /*3130*/  ISETP.GE.AND P0, PT, R12, 0x101, PT ;  /* 0x000001010c00780c */ /* 0x000fe20003f06270 */
[----:B------:R-:W-:Y:S02]  /*3140*/  @!P3 IMAD R13, R32, R38, RZ ;  /* 0x00000026200db224 */ /* 0x000fe400078e02ff */
[----:B------:R-:W-:Y:S01]  /*3150*/  @!P2 IMAD R47, R3, 0x78, RZ ;  /* 0x00000078032fa824 */ /* 0x000fe200078e02ff */
[----:B------:R-:W-:Y:S01]  /*3160*/  ISETP.LT.OR P5, PT, R46, 0x1, !P0 ;  /* 0x000000012e00780c */ /* 0x000fe200047a1670 */
[----:B-1----:R-:W-:Y:S01]  /*3170*/  @!P2 IMAD.WIDE.U32 R10, R2, 0x78, R6 ;  /* 0x00000078020aa825 */ /* 0x002fe200078e0006 */
[----:B------:R-:W-:-:S03]  /*3180*/  ISETP.LT.OR P0, PT, R46, 0x2, !P0 ;  /* 0x000000022e00780c */ /* 0x000fc60004701670 */
[----:B------:R-:W-:Y:S02]  /*3190*/  @!P2 IMAD R33, R33, R38, RZ ;  /* 0x000000262121a224 */ /* 0x000fe400078e02ff */
[----:B0-----:R-:W-:Y:S02]  /*31a0*/  @!P3 IMAD.MOV.U32 R4, RZ, RZ, R6 ;  /* 0x000000ffff04b224 */ /* 0x001fe400078e0006 */
[----:B------:R-:W-:Y:S02]  /*31b0*/  @!P3 IMAD.MOV.U32 R5, RZ, RZ, R7 ;  /* 0x000000ffff05b224 */ /* 0x000fe400078e0007 */
[----:B------:R-:W-:Y:S02]  /*31c0*/  @!P2 IMAD.IADD R11, R47, 0x1, R11 ;  /* 0x000000012f0ba824 */ /* 0x000fe400078e020b */
[----:B------:R-:W-:-:S04]  /*31d0*/  @!P3 IMAD.WIDE.U32 R4, R2, 0x78, R4 ;  /* 0x000000780204b825 */ /* 0x000fc800078e0004 */
[----:B------:R-:W-:Y:S02]  /*31e0*/  @!P3 IMAD.IADD R5, R21, 0x1, R5 ;  /* 0x000000011505b824 */ /* 0x000fe400078e0205 */
[----:B------:R-:W-:Y:S02]  /*31f0*/  @!P4 IMAD R45, R34, R38, RZ ;  /* 0x00000026222dc224 */ /* 0x000fe400078e02ff */
[----:B------:R-:W-:Y:S01]  /*3200*/  @!P5 IMAD R49, R3, 0x78, RZ ;  /* 0x000000780331d824 */ /* 0x000fe200078e02ff */
[----:B------:R0:W-:Y:S01]  /*3210*/  @!P3 STG.E.U8 desc[UR38][R4.64], R13 ;  /* 0x0000000d0400b986 */ /* 0x0001e2000c101126 */
[--C-:B------:R-:W-:Y:S02]  /*3220*/  @!P0 IMAD.MOV.U32 R8, RZ, RZ, R14.reuse ;  /* 0x000000ffff088224 */ /* 0x100fe400078e000e */
[--C-:B------:R-:W-:Y:S01]  /*3230*/  @!P0 IMAD.MOV.U32 R9, RZ, RZ, R15.reuse ;  /* 0x000000ffff098224 */ /* 0x100fe200078e000f */
[----:B------:R-:W-:Y:S01]  /*3240*/  @!P2 STG.E.U8 desc[UR38][R10.64+0x1], R33 ;  /* 0x000001210a00a986 */ /* 0x000fe2000c101126 */
[----:B------:R-:W-:Y:S01]  /*3250*/  @!P5 IMAD.WIDE.U32 R6, R2, 0x78, R14 ;  /* 0x000000780206d825 */ /* 0x000fe200078e000e */
[----:B------:R-:W-:-:S03]  /*3260*/  ISETP.GE.AND P2, PT, R12, 0x109, PT ;  /* 0x000001090c00780c */ /* 0x000fc60003f46270 */
[----:B------:R-:W-:Y:S01]  /*3270*/  @!P1 IMAD R35, R35, R38, RZ ;  /* 0x0000002623239224 */ /* 0x000fe200078e02ff */
[C---:B------:R-:W-:Y:S01]  /*3280*/  ISETP.LT.OR P3, PT, R46.reuse, 0x1, !P2 ;  /* 0x000000012e00780c */ /* 0x040fe20005761670 */
[----:B------:R-:W-:Y:S01]  /*3290*/  @!P0 IMAD R51, R3, 0x78, RZ ;  /* 0x0000007803338824 */ /* 0x000fe200078e02ff */
[----:B------:R-:W-:Y:S01]  /*32a0*/  ISETP.LT.OR P2, PT, R46, 0x2, !P2 ;  /* 0x000000022e00780c */ /* 0x000fe20005741670 */
[----:B0-----:R-:W-:Y:S02]  /*32b0*/  @!P4 IMAD.MOV.U32 R4, RZ, RZ, R14 ;  /* 0x000000ffff04c224 */ /* 0x001fe400078e000e */
[----:B------:R-:W-:Y:S02]  /*32c0*/  @!P4 IMAD.MOV.U32 R5, RZ, RZ, R15 ;  /* 0x000000ffff05c224 */ /* 0x000fe400078e000f */
[----:B------:R-:W-:-:S03]  /*32d0*/  @!P0 IMAD.WIDE.U32 R8, R2, 0x78, R8 ;  /* 0x0000007802088825 */ /* 0x000fc600078e0008 */
[----:B------:R0:W-:Y:S01]  /*32e0*/  @!P4 STG.E.U8 desc[UR38][R4.64], R45 ;  /* 0x0000002d0400c986 */ /* 0x0001e2000c101126 */
[----:B------:R-:W-:Y:S02]  /*32f0*/  @!P5 IMAD.IADD R7, R49, 0x1, R7 ;  /* 0x000000013107d824 */ /* 0x000fe400078e0207 */
[-C--:B------:R-:W-:Y:S02]  /*3300*/  @!P5 IMAD R47, R28, R38.reuse, RZ ;  /* 0x000000261c2fd224 */ /* 0x080fe400078e02ff */
[----:B------:R-:W-:Y:S02]  /*3310*/  @!P0 IMAD.IADD R9, R51, 0x1, R9 ;  /* 0x0000000133098824 */ /* 0x000fe400078e0209 */
[-C--:B------:R-:W-:Y:S02]  /*3320*/  @!P0 IMAD R29, R29, R38.reuse, RZ ;  /* 0x000000261d1d8224 */ /* 0x080fe400078e02ff */
[-C--:B------:R-:W-:Y:S02]  /*3330*/  @!P3 IMAD R13, R30, R38.reuse, RZ ;  /* 0x000000261e0db224 */ /* 0x080fe400078e02ff */
[----:B------:R-:W-:-:S02]  /*3340*/  @!P2 IMAD R31, R31, R38, RZ ;  /* 0x000000261f1fa224 */ /* 0x000fc400078e02ff */
[----:B0-----:R-:W-:Y:S02]  /*3350*/  @!P1 IMAD.MOV.U32 R4, RZ, RZ, R14 ;  /* 0x000000ffff049224 */ /* 0x001fe400078e000e */
[----:B------:R-:W-:-:S05]  /*3360*/  @!P1 IMAD.MOV.U32 R5, RZ, RZ, R15 ;  /* 0x000000ffff059224 */ /* 0x000fca00078e000f */
[----:B------:R0:W-:Y:S01]  /*3370*/  @!P1 STG.E.U8 desc[UR38][R4.64+0x1], R35 ;  /* 0x0000012304009986 */ /* 0x0001e2000c101126 */
[----:B------:R-:W-:-:S03]  /*3380*/  ISETP.GE.AND P1, PT, R12, 0x181, PT ;  /* 0x000001810c00780c */ /* 0x000fc60003f26270 */
[----:B------:R1:W-:Y:S01]  /*3390*/  @!P5 STG.E.U8 desc[UR38][R6.64], R47 ;  /* 0x0000002f0600d986 */ /* 0x0003e2000c101126 */
[----:B------:R-:W-:Y:S02]  /*33a0*/  IADD3 R20, P5, R14, UR45, RZ ;  /* 0x0000002d0e147c10 */ /* 0x000fe4000ffbe0ff */
[----:B------:R-:W-:Y:S01]  /*33b0*/  ISETP.LT.OR P4, PT, R46, 0x1, !P1 ;  /* 0x000000012e00780c */ /* 0x000fe20004f81670 */
[----:B------:R2:W-:Y:S01]  /*33c0*/  @!P0 STG.E.U8 desc[UR38][R8.64+0x1], R29 ;  /* 0x0000011d08008986 */ /* 0x0005e2000c101126 */
[----:B------:R-:W-:Y:S02]  /*33d0*/  IADD3 R14, P0, R14, UR45, RZ ;  /* 0x0000002d0e0e7c10 */ /* 0x000fe4000ff1e0ff */
[C---:B------:R-:W-:Y:S01]  /*33e0*/  IADD3.X R21, R15.reuse, UR44, RZ, P5, !PT ;  /* 0x0000002c0f157c10 */ /* 0x040fe2000affe4ff */
[----:B0-----:R-:W-:Y:S01]  /*33f0*/  @!P3 IMAD.MOV.U32 R4, RZ, RZ, R20 ;  /* 0x000000ffff04b224 */ /* 0x001fe200078e0014 */
[----:B------:R-:W-:Y:S02]  /*3400*/  ISETP.GE.AND P5, PT, R12, 0x189, PT ;  /* 0x000001890c00780c */ /* 0x000fe40003fa6270 */
[----:B------:R-:W-:Y:S01]  /*3410*/  IADD3.X R15, R15, UR44, RZ, P0, !PT ;  /* 0x0000002c0f0f7c10 */ /* 0x000fe200087fe4ff */
[----:B------:R-:W-:Y:S01]  /*3420*/  @!P3 IMAD.MOV.U32 R5, RZ, RZ, R21 ;  /* 0x000000ffff05b224 */ /* 0x000fe200078e0015 */
[----:B------:R-:W-:-:S02]  /*3430*/  ISETP.LT.OR P1, PT, R46, 0x2, !P1 ;  /* 0x000000022e00780c */ /* 0x000fc40004f21670 */
[----:B------:R-:W-:Y:S01]  /*3440*/  ISETP.LT.OR P0, PT, R46, 0x1, !P5 ;  /* 0x000000012e00780c */ /* 0x000fe20006f01670 */
[----:B-1----:R-:W-:Y:S01]  /*3450*/  @!P4 IMAD.WIDE.U32 R6, R2, 0x78, R20 ;  /* 0x000000780206c825 */ /* 0x002fe200078e0014 */
[----:B------:R-:W-:Y:S01]  /*3460*/  ISETP.LT.OR P5, PT, R46, 0x2, !P5 ;  /* 0x000000022e00780c */ /* 0x000fe20006fa1670 */
[----:B------:R0:W-:Y:S02]  /*3470*/  @!P3 STG.E.U8 desc[UR38][R4.64], R13 ;  /* 0x0000000d0400b986 */ /* 0x0001e4000c101126 */
[----:B--2---:R-:W-:Y:S02]  /*3480*/  @!P4 IMAD R9, R3, 0x78, RZ ;  /* 0x000000780309c824 */ /* 0x004fe400078e02ff */
[----:B------:R-:W-:Y:S02]  /*3490*/  @!P4 IMAD R29, R24, R38, RZ ;  /* 0x00000026181dc224 */ /* 0x000fe400078e02ff */
[----:B------:R-:W-:Y:S02]  /*34a0*/  @!P4 IMAD.IADD R7, R9, 0x1, R7 ;  /* 0x000000010907c824 */ /* 0x000fe400078e0207 */
[----:B------:R-:W-:-:S02]  /*34b0*/  @!P1 IMAD.WIDE.U32 R10, R2, 0x78, R14 ;  /* 0x00000078020a9825 */ /* 0x000fc400078e000e */
[----:B------:R-:W-:Y:S02]  /*34c0*/  @!P0 IADD3 R8, P3, R20, UR45, RZ ;  /* 0x0000002d14088c10 */ /* 0x000fe4000ff7e0ff */
[----:B------:R-:W-:Y:S02]  /*34d0*/  @!P1 IMAD R3, R3, 0x78, RZ ;  /* 0x0000007803039824 */ /* 0x000fe400078e02ff */
[----:B------:R-:W-:Y:S01]  /*34e0*/  @!P0 IADD3.X R9, R21, UR44, RZ, P3, !PT ;  /* 0x0000002c15098c10 */ /* 0x000fe20009ffe4ff */
[----:B------:R-:W-:Y:S01]  /*34f0*/  @!P2 IMAD.MOV.U32 R2, RZ, RZ, R14 ;  /* 0x000000ffff02a224 */ /* 0x000fe200078e000e */
[----:B0-----:R-:W-:Y:S01]  /*3500*/  @!P5 IADD3 R4, P3, R14, UR45, RZ ;  /* 0x0000002d0e04dc10 */ /* 0x001fe2000ff7e0ff */
[----:B------:R-:W-:Y:S02]  /*3510*/  @!P1 IMAD.IADD R11, R3, 0x1, R11 ;  /* 0x00000001030b9824 */ /* 0x000fe400078e020b */
[----:B------:R-:W-:Y:S01]  /*3520*/  @!P2 IMAD.MOV.U32 R3, RZ, RZ, R15 ;  /* 0x000000ffff03a224 */ /* 0x000fe200078e000f */
[----:B------:R-:W-:Y:S01]  /*3530*/  @!P5 IADD3.X R5, R15, UR44, RZ, P3, !PT ;  /* 0x0000002c0f05dc10 */ /* 0x000fe20009ffe4ff */
[----:B------:R-:W-:-:S02]  /*3540*/  @!P1 IMAD R25, R25, R38, RZ ;  /* 0x0000002619199224 */ /* 0x000fc400078e02ff */
[-C--:B------:R-:W-:Y:S01]  /*3550*/  @!P0 IMAD R33, R26, R38.reuse, RZ ;  /* 0x000000261a218224 */ /* 0x080fe200078e02ff */
[----:B------:R2:W-:Y:S01]  /*3560*/  @!P2 STG.E.U8 desc[UR38][R2.64+0x1], R31 ;  /* 0x0000011f0200a986 */ /* 0x0005e2000c101126 */
[----:B------:R-:W-:-:S03]  /*3570*/  @!P5 IMAD R27, R27, R38, RZ ;  /* 0x000000261b1bd224 */ /* 0x000fc600078e02ff */
[----:B------:R2:W-:Y:S04]  /*3580*/  @!P4 STG.E.U8 desc[UR38][R6.64], R29 ;  /* 0x0000001d0600c986 */ /* 0x0005e8000c101126 */
[----:B------:R2:W-:Y:S04]  /*3590*/  @!P1 STG.E.U8 desc[UR38][R10.64+0x1], R25 ;  /* 0x000001190a009986 */ /* 0x0005e8000c101126 */
[----:B------:R2:W-:Y:S04]  /*35a0*/  @!P0 STG.E.U8 desc[UR38][R8.64], R33 ;  /* 0x0000002108008986 */ /* 0x0005e8000c101126 */
[----:B------:R2:W-:Y:S02]  /*35b0*/  @!P5 STG.E.U8 desc[UR38][R4.64+0x1], R27 ;  /* 0x0000011b0400d986 */ /* 0x0005e4000c101126 */
.L_x_43:
[----:B------:R-:W-:Y:S05]  /*35c0*/  BSYNC B0 ;  /* 0x0000000000007941 */ /* 0x000fea0003800000 */
.L_x_33:
[----:B------:R-:W-:Y:S01]  /*35d0*/  IADD3 R18, P0, R18, UR36, RZ ;  /* 0x0000002412127c10 */ /* 0x000fe2000ff1e0ff */
[----:B------:R-:W-:Y:S01]  /*35e0*/  ULDC.64 UR4, c[0x0][0x650] ;  /* 0x0001940000047ab9 */ /* 0x000fe20000000a00 */
[----:B-12---:R-:W-:Y:S01]  /*35f0*/  PRMT R2, RZ, 0x7610, R2 ;  /* 0x00007610ff027816 */ /* 0x006fe20000000002 */
[----:B------:R-:W-:Y:S01]  /*3600*/  IMAD.MOV.U32 R45, RZ, RZ, -0x1 ;  /* 0xffffffffff2d7424 */ /* 0x000fe200078e00ff */
[----:B------:R-:W-:Y:S01]  /*3610*/  IADD3.X R19, R19, UR42, RZ, P0, !PT ;  /* 0x0000002a13137c10 */ /* 0x000fe200087fe4ff */
[----:B0-----:R-:W-:Y:S01]  /*3620*/  IMAD.MOV.U32 R55, RZ, RZ, -0x1 ;  /* 0xffffffffff377424 */ /* 0x001fe200078e00ff */
[----:B------:R-:W-:-:S04]  /*3630*/  ISETP.GE.U32.AND P0, PT, R18, UR4, PT ;  /* 0x0000000412007c0c */ /* 0x000fc8000bf06070 */
[----:B------:R-:W-:-:S13]  /*3640*/  ISETP.GE.U32.AND.EX P0, PT, R19, UR5, PT, P0 ;  /* 0x0000000513007c0c */ /* 0x000fda000bf06100 */
[----:B------:R-:W-:Y:S05]  /*3650*/  @P0 BRA `(.L_x_44) ;  /* 0x0000000400640947 */ /* 0x000fea0003800000 */
[----:B------:R-:W0:Y:S01]  /*3660*/  S2R R10, SR_CTAID.X ;  /* 0x00000000000a7919 */ /* 0x000e220000002500 */
[----:B------:R-:W1:Y:S01]  /*3670*/  LDC.64 R8, c[0x0][0x628] ;  /* 0x00018a00ff087b82 */ /* 0x000e620000000a00 */
[----:B------:R-:W-:Y:S01]  /*3680*/  ULDC UR4, c[0x0][0x150] ;  /* 0x0000540000047ab9 */ /* 0x000fe20000000800 */
[----:B------:R-:W-:Y:S01]  /*3690*/  IMAD.MOV.U32 R6, RZ, RZ, R18 ;  /* 0x000000ffff067224 */ /* 0x000fe200078e0012 */
[----:B------:R-:W2:Y:S01]  /*36a0*/  S2R R20, SR_CTAID.Y ;  /* 0x0000000000147919 */ /* 0x000ea20000002600 */
[----:B------:R-:W-:-:S04]  /*36b0*/  IMAD.MOV.U32 R7, RZ, RZ, R19 ;  /* 0x000000ffff077224 */ /* 0x000fc800078e0013 */
[----:B------:R-:W3:Y:S08]  /*36c0*/  LDC R15, c[0x0][0x144] ;  /* 0x00005100ff0f7b82 */ /* 0x000ef00000000800 */
[----:B------:R-:W4:Y:S08]  /*36d0*/  LDC R0, c[0x0][0x630] ;  /* 0x00018c00ff007b82 */ /* 0x000f300000000800 */
[----:B------:R-:W2:Y:S01]  /*36e0*/  LDC.64 R12, c[0x0][0x620] ;  /* 0x00018800ff0c7b82 */ /* 0x000ea20000000a00 */
[----:B-1----:R-:W-:-:S04]  /*36f0*/  ISETP.NE.U32.AND P0, PT, R8, RZ, PT ;  /* 0x000000ff0800720c */ /* 0x002fc80003f05070 */
[----:B------:R-:W-:Y:S02]  /*3700*/  ISETP.NE.AND.EX P0, PT, R9, RZ, PT, P0 ;  /* 0x000000ff0900720c */ /* 0x000fe40003f05300 */
[----:B0-----:R-:W-:-:S05]  /*3710*/  I2FP.F32.U32 R2, R10 ;  /* 0x0000000a00027245 */ /* 0x001fca0000201000 */
[----:B------:R-:W-:-:S04]  /*3720*/  FMUL R2, R2, UR4 ;  /* 0x0000000402027c20 */ /* 0x000fc80008400000 */
[----:B------:R0:W1:Y:S02]  /*3730*/  F2I.U32.TRUNC.NTZ R14, R2 ;  /* 0x00000002000e7305 */ /* 0x000064000020f000 */
[----:B---34-:R-:W-:Y:S05]  /*3740*/  @!P0 BRA `(.L_x_45) ;  /* 0x0000000000288947 */ /* 0x018fea0003800000 */
[----:B------:R-:W3:Y:S02]  /*3750*/  LDC R3, c[0x0][0x634] ;  /* 0x00018d00ff037b82 */ /* 0x000ee40000000800 */
[----:B---3--:R-:W-:-:S05]  /*3760*/  IADD3 R7, P0, R18, R3, RZ ;  /* 0x0000000312077210 */ /* 0x008fca0007f1e0ff */
[----:B------:R-:W-:-:S04]  /*3770*/  IMAD.X R11, RZ, RZ, R19, P0 ;  /* 0x000000ffff0b7224 */ /* 0x000fc800000e0613 */
[----:B0-----:R-:W-:-:S04]  /*3780*/  IMAD.WIDE.U32 R2, R11, R8, RZ ;  /* 0x000000080b027225 */ /* 0x001fc800078e00ff */
[----:B------:R-:W-:-:S04]  /*3790*/  IMAD.WIDE.U32 R4, P0, R7, R9, R2 ;  /* 0x0000000907047225 */ /* 0x000fc80007800002 */
[----:B------:R-:W-:-:S04]  /*37a0*/  IMAD.WIDE.U32 R2, R7, R8, RZ ;  /* 0x0000000807027225 */ /* 0x000fc800078e00ff */
[----:B------:R-:W-:Y:S01]  /*37b0*/  IMAD.X R7, RZ, RZ, RZ, P0 ;  /* 0x000000ffff077224 */ /* 0x000fe200000e06ff */
[----:B------:R-:W-:Y:S01]  /*37c0*/  IADD3 RZ, P0, R3, R4, RZ ;  /* 0x0000000403ff7210 */ /* 0x000fe20007f1e0ff */
[----:B------:R-:W-:-:S04]  /*37d0*/  IMAD.MOV.U32 R6, RZ, RZ, R5 ;  /* 0x000000ffff067224 */ /* 0x000fc800078e0005 */
[----:B------:R-:W-:-:S08]  /*37e0*/  IMAD.WIDE.U32.X R6, R11, R9, R6, P0 ;  /* 0x000000090b067225 */ /* 0x000fd000000e0406 */
.L_x_45:
[----:B------:R-:W3:Y:S01]  /*37f0*/  LDC.64 R26, c[0x0][0x640] ;  /* 0x00019000ff1a7b82 */ /* 0x000ee20000000a00 */
[-CC-:B------:R-:W-:Y:S01]  /*3800*/  SHF.R.U64 R55, R6, R0.reuse, R7.reuse ;  /* 0x0000000006377219 */ /* 0x180fe20000001207 */
[----:B-1----:R-:W-:Y:S01]  /*3810*/  IMAD.MOV R14, RZ, RZ, -R14 ;  /* 0x000000ffff0e7224 */ /* 0x002fe200078e0a0e */
[----:B------:R-:W-:Y:S01]  /*3820*/  SHF.R.U32.HI R0, RZ, R0, R7 ;  /* 0x00000000ff007219 */ /* 0x000fe20000011607 */
[----:B------:R-:W-:Y:S01]  /*3830*/  ULDC UR4, c[0x0][0x154] ;  /* 0x0000550000047ab9 */ /* 0x000fe20000000800 */
[----:B------:R-:W-:Y:S01]  /*3840*/  IADD3 R5, P0, RZ, -R55, RZ ;  /* 0x80000037ff057210 */ /* 0x000fe20007f1e0ff */
[----:B------:R-:W-:Y:S02]  /*3850*/  IMAD R15, R15, R14, R10 ;  /* 0x0000000e0f0f7224 */ /* 0x000fe400078e020a */
[----:B------:R-:W1:Y:S01]  /*3860*/  LDC R4, c[0x0][0x618] ;  /* 0x00018600ff047b82 */ /* 0x000e620000000800 */
[----:B------:R-:W-:Y:S02]  /*3870*/  IMAD.MOV.U32 R7, RZ, RZ, 0x1 ;  /* 0x00000001ff077424 */ /* 0x000fe400078e00ff */
[----:B------:R-:W-:-:S04]  /*3880*/  IMAD.X R3, RZ, RZ, ~R0, P0 ;  /* 0x000000ffff037224 */ /* 0x000fc800000e0e00 */
[-C--:B--2---:R-:W-:Y:S01]  /*3890*/  IMAD R0, R3, R12.reuse, RZ ;  /* 0x0000000c03007224 */ /* 0x084fe200078e02ff */
[----:B------:R-:W2:Y:S01]  /*38a0*/  LDC R6, c[0x0][0x608] ;  /* 0x00018200ff067b82 */ /* 0x000ea20000000800 */
[----:B0-----:R-:W-:-:S04]  /*38b0*/  IMAD.WIDE.U32 R2, R5, R12, R18 ;  /* 0x0000000c05027225 */ /* 0x001fc800078e0012 */
[----:B------:R-:W-:Y:S01]  /*38c0*/  IMAD R5, R5, R13, R0 ;  /* 0x0000000d05057224 */ /* 0x000fe200078e0200 */
[----:B------:R-:W-:Y:S02]  /*38d0*/  I2FP.F32.U32 R0, R20 ;  /* 0x0000001400007245 */ /* 0x000fe40000201000 */
[----:B------:R-:W0:Y:S01]  /*38e0*/  LDC R24, c[0x0][0x658] ;  /* 0x00019600ff187b82 */ /* 0x000e220000000800 */
[----:B------:R-:W-:Y:S01]  /*38f0*/  IMAD.IADD R3, R3, 0x1, R5 ;  /* 0x0000000103037824 */ /* 0x000fe200078e0205 */
[----:B---3--:R-:W-:Y:S01]  /*3900*/  ISETP.NE.U32.AND P0, PT, R26, RZ, PT ;  /* 0x000000ff1a00720c */ /* 0x008fe20003f05070 */
[----:B------:R-:W-:Y:S01]  /*3910*/  FMUL R0, R0, UR4 ;  /* 0x0000000400007c20 */ /* 0x000fe20008400000 */
[----:B------:R-:W-:Y:S02]  /*3920*/  IMAD.MOV.U32 R5, RZ, RZ, -0x1 ;  /* 0xffffffffff057424 */ /* 0x000fe400078e00ff */
[----:B------:R-:W-:Y:S01]  /*3930*/  ISETP.NE.AND.EX P0, PT, R27, RZ, PT, P0 ;  /* 0x000000ff1b00720c */ /* 0x000fe20003f05300 */
[----:B------:R3:W4:Y:S01]  /*3940*/  F2I.U32.TRUNC.NTZ R12, R0 ;  /* 0x00000000000c7305 */ /* 0x000722000020f000 */
[----:B------:R-:W3:Y:S01]  /*3950*/  LDC R13, c[0x0][0x148] ;  /* 0x00005200ff0d7b82 */ /* 0x000ee20000000800 */
[----:B-1----:R-:W-:-:S02]  /*3960*/  SHF.R.U64 R10, R2, R4, R3 ;  /* 0x00000004020a7219 */ /* 0x002fc40000001203 */
[----:B------:R-:W-:-:S05]  /*3970*/  SHF.R.U32.HI R3, RZ, R4, R3 ;  /* 0x00000004ff037219 */ /* 0x000fca0000011603 */
[----:B------:R-:W1:Y:S01]  /*3980*/  LDC R14, c[0x0][0x600] ;  /* 0x00018000ff0e7b82 */ /* 0x000e620000000800 */
[-CC-:B--2---:R-:W-:Y:S02]  /*3990*/  SHF.R.U64 R8, R10, R6.reuse, R3.reuse ;  /* 0x000000060a087219 */ /* 0x184fe40000001203 */
[----:B------:R-:W-:-:S05]  /*39a0*/  SHF.R.U32.HI R3, RZ, R6, R3 ;  /* 0x00000006ff037219 */ /* 0x000fca0000011603 */
[----:B------:R-:W2:Y:S01]  /*39b0*/  LDC R25, c[0x0][0x648] ;  /* 0x00019200ff197b82 */ /* 0x000ea20000000800 */
[-CC-:B0-----:R-:W-:Y:S02]  /*39c0*/  SHF.R.U64 R11, R8, R24.reuse, R3.reuse ;  /* 0x00000018080b7219 */ /* 0x181fe40000001203 */
[-C--:B------:R-:W-:Y:S02]  /*39d0*/  SHF.L.U32 R5, R5, R24.reuse, RZ ;  /* 0x0000001805057219 */ /* 0x080fe400000006ff */
[-C--:B------:R-:W-:Y:S01]  /*39e0*/  SHF.R.U32.HI R3, RZ, R24.reuse, R3 ;  /* 0x00000018ff037219 */ /* 0x080fe20000011603 */
[----:B------:R-:W-:Y:S01]  /*39f0*/  IMAD.MOV.U32 R2, RZ, RZ, R11 ;  /* 0x000000ffff027224 */ /* 0x000fe200078e000b */
[----:B------:R-:W-:Y:S01]  /*3a00*/  SHF.L.U32 R24, R7, R24, RZ ;  /* 0x0000001807187219 */ /* 0x000fe200000006ff */
[----:B------:R-:W0:Y:S01]  /*3a10*/  LDC R28, c[0x0][0x638] ;  /* 0x00018e00ff1c7b82 */ /* 0x000e220000000800 */
[----:B------:R-:W-:-:S07]  /*3a20*/  LOP3.LUT R21, RZ, R5, RZ, 0x33, !PT ;  /* 0x00000005ff157212 */ /* 0x000fce00078e33ff */
[----:B------:R-:W0:Y:S01]  /*3a30*/  LDC R29, c[0x0][0x610] ;  /* 0x00018400ff1d7b82 */ /* 0x000e220000000800 */
[----:B----4-:R-:W-:Y:S05]  /*3a40*/  @!P0 BRA `(.L_x_46) ;  /* 0x0000000000288947 */ /* 0x010fea0003800000 */
[----:B---3--:R-:W3:Y:S02]  /*3a50*/  LDC R0, c[0x0][0x64c] ;  /* 0x00019300ff007b82 */ /* 0x008ee40000000800 */
[----:B---3--:R-:W-:-:S05]  /*3a60*/  IADD3 R7, P0, R11, R0, RZ ;  /* 0x000000000b077210 */ /* 0x008fca0007f1e0ff */
        /* <DEDUP_REMOVED lines=8> */
.L_x_46:
[----:B------:R-:W-:Y:S01]  /*3af0*/  ISETP.NE.AND P0, PT, R17, 0x1, PT ;  /* 0x000000011100780c */ /* 0x000fe20003f05270 */
[----:B-1----:R-:W-:Y:S01]  /*3b00*/  VIADD R5, R14, 0xffffffff ;  /* 0xffffffff0e057836 */ /* 0x002fe20000000000 */
[----:B--23--:R-:W-:Y:S01]  /*3b10*/  SHF.R.U64 R0, R2, R25, R3 ;  /* 0x0000001902007219 */ /* 0x00cfe20000001203 */
[----:B------:R-:W-:Y:S01]  /*3b20*/  IMAD.MOV R12, RZ, RZ, -R12 ;  /* 0x000000ffff0c7224 */ /* 0x000fe200078e0a0c */
[----:B------:R-:W-:Y:S01]  /*3b30*/  LOP3.LUT R3, R8, R21, RZ, 0xc0, !PT ;  /* 0x0000001508037212 */ /* 0x000fe200078ec0ff */
[----:B------:R-:W-:Y:S02]  /*3b40*/  IMAD.MOV.U32 R4, RZ, RZ, 0x1 ;  /* 0x00000001ff047424 */ /* 0x000fe400078e00ff */
[----:B------:R-:W-:Y:S02]  /*3b50*/  IMAD.MOV R2, RZ, RZ, -R0 ;  /* 0x000000ffff027224 */ /* 0x000fe400078e0a00 */
[----:B------:R-:W-:Y:S01]  /*3b60*/  IMAD R0, R24, R0, R3 ;  /* 0x0000000018007224 */ /* 0x000fe200078e0203 */
[----:B------:R-:W-:Y:S01]  /*3b70*/  LOP3.LUT R3, R10, R5, RZ, 0xc0, !PT ;  /* 0x000000050a037212 */ /* 0x000fe200078ec0ff */
[----:B0-----:R-:W-:-:S02]  /*3b80*/  IMAD R2, R2, R28, R11 ;  /* 0x0000001c02027224 */ /* 0x001fc400078e020b */
[----:B------:R-:W-:Y:S02]  /*3b90*/  @P0 IMAD R15, R13, R12, R20 ;  /* 0x0000000c0d0f0224 */ /* 0x000fe400078e0214 */
[----:B------:R-:W-:Y:S01]  /*3ba0*/  IMAD R3, R2, R14, R3 ;  /* 0x0000000e02037224 */ /* 0x000fe200078e0203 */
[----:B------:R-:W-:Y:S01]  /*3bb0*/  PRMT R2, R4, 0x7610, R2 ;  /* 0x0000761004027816 */ /* 0x000fe20000000002 */
[----:B------:R-:W-:-:S05]  /*3bc0*/  IMAD R0, R0, R29, R15 ;  /* 0x0000001d00007224 */ /* 0x000fca00078e020f */
[----:B------:R-:W-:Y:S02]  /*3bd0*/  SEL R45, R3, R0, !P0 ;  /* 0x00000000032d7207 */ /* 0x000fe40004000000 */
[----:B------:R-:W-:-:S07]  /*3be0*/  SEL R0, R0, R3, !P0 ;  /* 0x0000000300007207 */ /* 0x000fce0004000000 */
.L_x_44:
[----:B------:R-:W-:Y:S01]  /*3bf0*/  LOP3.LUT P0, RZ, R2, 0xff, RZ, 0xc0, !PT ;  /* 0x000000ff02ff7812 */ /* 0x000fe2000780c0ff */
[----:B------:R-:W-:-:S12]  /*3c00*/  IMAD.MOV.U32 R47, RZ, RZ, R0 ;  /* 0x000000ffff2f7224 */ /* 0x000fd800078e0000 */
[----:B------:R-:W-:Y:S05]  /*3c10*/  @P0 BRA `(.L_x_47) ;  /* 0xffffffd8004c0947 */ /* 0x000fea000383ffff */
[----:B------:R-:W-:Y:S05]  /*3c20*/  EXIT ;  /* 0x000000000000794d */ /* 0x000fea0003800000 */
.L_x_8:
        /* <DEDUP_REMOVED lines=26> */
.L_x_49:
[----:B------:R-:W0:Y:S01]  /*3dd0*/  LDC.64 R26, c[0x0][0x640] ;  /* 0x00019000ff1a7b82 */ /* 0x000e220000000a00 */
[-CC-:B------:R-:W-:Y:S01]  /*3de0*/  SHF.R.U64 R20, R12, R6.reuse, R13.reuse ;  /* 0x000000060c147219 */ /* 0x180fe2000000120d */
[----:B------:R-:W-:Y:S01]  /*3df0*/  IMAD.MOV.U32 R30, RZ, RZ, 0x1 ;  /* 0x00000001ff1e7424 */ /* 0x000fe200078e00ff */
[----:B------:R-:W-:Y:S02]  /*3e00*/  SHF.R.U32.HI R6, RZ, R6, R13 ;  /* 0x00000006ff067219 */ /* 0x000fe4000001160d */
[----:B------:R-:W-:-:S03]  /*3e10*/  IADD3 R11, P0, RZ, -R20, RZ ;  /* 0x80000014ff0b7210 */ /* 0x000fc60007f1e0ff */
[----:B------:R-:W1:Y:S02]  /*3e20*/  LDC R10, c[0x0][0x618] ;  /* 0x00018600ff0a7b82 */ /* 0x000e640000000800 */
[----:B------:R-:W-:-:S04]  /*3e30*/  IMAD.X R9, RZ, RZ, ~R6, P0 ;  /* 0x000000ffff097224 */ /* 0x000fc800000e0e06 */
[-C--:B------:R-:W-:Y:S02]  /*3e40*/  IMAD R6, R9, R22.reuse, RZ ;  /* 0x0000001609067224 */ /* 0x080fe400078e02ff */
[----:B------:R-:W2:Y:S01]  /*3e50*/  LDC R12, c[0x0][0x608] ;  /* 0x00018200ff0c7b82 */ /* 0x000ea20000000800 */
[----:B------:R-:W-:-:S04]  /*3e60*/  IMAD.WIDE.U32 R8, R11, R22, R18 ;  /* 0x000000160b087225 */ /* 0x000fc800078e0012 */
[----:B------:R-:W-:-:S03]  /*3e70*/  IMAD R11, R11, R23, R6 ;  /* 0x000000170b0b7224 */ /* 0x000fc600078e0206 */
[----:B------:R-:W3:Y:S01]  /*3e80*/  LDC R25, c[0x0][0x658] ;  /* 0x00019600ff197b82 */ /* 0x000ee20000000800 */
[----:B------:R-:W-:Y:S01]  /*3e90*/  IMAD.IADD R9, R9, 0x1, R11 ;  /* 0x0000000109097824 */ /* 0x000fe200078e020b */
[----:B0-----:R-:W-:-:S04]  /*3ea0*/  ISETP.NE.U32.AND P0, PT, R26, RZ, PT ;  /* 0x000000ff1a00720c */ /* 0x001fc80003f05070 */
[----:B------:R-:W-:Y:S02]  /*3eb0*/  ISETP.NE.AND.EX P0, PT, R27, RZ, PT, P0 ;  /* 0x000000ff1b00720c */ /* 0x000fe40003f05300 */
[----:B------:R-:W0:Y:S01]  /*3ec0*/  LDC R22, c[0x0][0x600] ;  /* 0x00018000ff167b82 */ /* 0x000e220000000800 */
[-CC-:B-1----:R-:W-:Y:S01]  /*3ed0*/  SHF.R.U64 R14, R8, R10.reuse, R9.reuse ;  /* 0x0000000a080e7219 */ /* 0x182fe20000001209 */
[----:B------:R-:W-:Y:S01]  /*3ee0*/  IMAD.MOV.U32 R8, RZ, RZ, -0x1 ;  /* 0xffffffffff087424 */ /* 0x000fe200078e00ff */
[----:B------:R-:W-:-:S05]  /*3ef0*/  SHF.R.U32.HI R9, RZ, R10, R9 ;  /* 0x0000000aff097219 */ /* 0x000fca0000011609 */
[----:B------:R-:W1:Y:S01]  /*3f00*/  LDC R28, c[0x0][0x648] ;  /* 0x00019200ff1c7b82 */ /* 0x000e620000000800 */
[-CC-:B--2---:R-:W-:Y:S02]  /*3f10*/  SHF.R.U64 R21, R14, R12.reuse, R9.reuse ;  /* 0x0000000c0e157219 */ /* 0x184fe40000001209 */
[----:B------:R-:W-:-:S05]  /*3f20*/  SHF.R.U32.HI R6, RZ, R12, R9 ;  /* 0x0000000cff067219 */ /* 0x000fca0000011609 */
[----:B------:R-:W2:Y:S01]  /*3f30*/  LDC R29, c[0x0][0x638] ;  /* 0x00018e00ff1d7b82 */ /* 0x000ea20000000800 */
[-C--:B---3--:R-:W-:Y:S02]  /*3f40*/  SHF.L.U32 R8, R8, R25.reuse, RZ ;  /* 0x0000001908087219 */ /* 0x088fe400000006ff */
[-CC-:B------:R-:W-:Y:S02]  /*3f50*/  SHF.R.U64 R23, R21, R25.reuse, R6.reuse ;  /* 0x0000001915177219 */ /* 0x180fe40000001206 */
[----:B------:R-:W-:Y:S02]  /*3f60*/  LOP3.LUT R32, RZ, R8, RZ, 0x33, !PT ;  /* 0x00000008ff207212 */ /* 0x000fe400078e33ff */
[----:B------:R-:W-:Y:S01]  /*3f70*/  SHF.R.U32.HI R9, RZ, R25, R6 ;  /* 0x00000019ff097219 */ /* 0x000fe20000011606 */
[----:B------:R-:W3:Y:S01]  /*3f80*/  LDC R31, c[0x0][0x610] ;  /* 0x00018400ff1f7b82 */ /* 0x000ee20000000800 */
[----:B------:R-:W-:Y:S01]  /*3f90*/  IMAD.MOV.U32 R8, RZ, RZ, R23 ;  /* 0x000000ffff087224 */ /* 0x000fe200078e0017 */
[----:B------:R-:W-:Y:S06]  /*3fa0*/  @!P0 BRA `(.L_x_50) ;  /* 0x0000000000288947 */ /* 0x000fec0003800000 */
        /* <DEDUP_REMOVED lines=10> */
.L_x_50:
[----:B------:R-:W-:Y:S02]  /*4050*/  ISETP.NE.AND P0, PT, R17, 0x1, PT ;  /* 0x000000011100780c */ /* 0x000fe40003f05270 */
[----:B-1----:R-:W-:Y:S01]  /*4060*/  SHF.R.U64 R6, R8, R28, R9 ;  /* 0x0000001c08067219 */ /* 0x002fe20000001209 */
[----:B0-----:R-:W-:Y:S01]  /*4070*/  VIADD R9, R22, 0xffffffff ;  /* 0xffffffff16097836 */ /* 0x001fe20000000000 */
[----:B------:R-:W-:Y:S02]  /*4080*/  SHF.L.U32 R30, R30, R25, RZ ;  /* 0x000000191e1e7219 */ /* 0x000fe400000006ff */
[----:B------:R-:W-:Y:S01]  /*4090*/  LOP3.LUT R5, R21, R32, RZ, 0xc0, !PT ;  /* 0x0000002015057212 */ /* 0x000fe200078ec0ff */
[----:B------:R-:W-:-:S04]  /*40a0*/  IMAD.MOV R8, RZ, RZ, -R6 ;  /* 0x000000ffff087224 */ /* 0x000fc800078e0a06 */
[----:B------:R-:W-:Y:S01]  /*40b0*/  IMAD R6, R30, R6, R5 ;  /* 0x000000061e067224 */ /* 0x000fe200078e0205 */
[----:B------:R-:W-:Y:S01]  /*40c0*/  LOP3.LUT R5, R14, R9, RZ, 0xc0, !PT ;  /* 0x000000090e057212 */ /* 0x000fe200078ec0ff */
[----:B------:R-:W-:Y:S02]  /*40d0*/  @P0 IMAD R3, R7, R24, R4 ;  /* 0x0000001807030224 */ /* 0x000fe400078e0204 */
[----:B--2---:R-:W-:Y:S02]  /*40e0*/  IMAD R4, R8, R29, R23 ;  /* 0x0000001d08047224 */ /* 0x004fe400078e0217 */
[----:B---3--:R-:W-:Y:S02]  /*40f0*/  IMAD R3, R6, R31, R3 ;  /* 0x0000001f06037224 */ /* 0x008fe400078e0203 */
[----:B------:R-:W-:Y:S02]  /*4100*/  IMAD R4, R4, R22, R5 ;  /* 0x0000001604047224 */ /* 0x000fe400078e0205 */
[----:B------:R-:W-:-:S03]  /*4110*/  IMAD.MOV.U32 R6, RZ, RZ, 0x1 ;  /* 0x00000001ff067424 */ /* 0x000fc600078e00ff */
[----:B------:R-:W-:Y:S02]  /*4120*/  SEL R22, R4, R3, !P0 ;  /* 0x0000000304167207 */ /* 0x000fe40004000000 */
[----:B------:R-:W-:-:S07]  /*4130*/  SEL R21, R3, R4, !P0 ;  /* 0x0000000403157207 */ /* 0x000fce0004000000 */
.L_x_48:
[----:B------:R-:W-:-:S08]  /*4140*/  NOP ;  /* 0x0000000000007918 */ /* 0x000fd00000000000 */
[----:B------:R-:W0:-:S00]  /*4150*/  USETMAXREG.DEALLOC.CTAPOOL 0x28 ;  /* 0x00000028000079c8 */ /* 0x000e0000080e0500 */
[----:B0-----:R-:W-:-:S13]  /*4160*/  ISETP.NE.AND P0, PT, R2, RZ, PT ;  /* 0x000000ff0200720c */ /* 0x001fda0003f05270 */
[----:B------:R-:W-:Y:S05]  /*4170*/  @P0 EXIT ;  /* 0x000000000000094d */ /* 0x000fea0003800000 */
[----:B------:R-:W-:Y:S01]  /*4180*/  LOP3.LUT P0, RZ, R6, 0xff, RZ, 0xc0, !PT ;  /* 0x000000ff06ff7812 */ /* 0x000fe2000780c0ff */
[----:B------:R-:W-:Y:S02]  /*4190*/  IMAD.MOV.U32 R6, RZ, RZ, 0x1 ;  /* 0x00000001ff067424 */ /* 0x000fe400078e00ff */
[----:B------:R-:W-:-:S10]  /*41a0*/  IMAD.MOV.U32 R7, RZ, RZ, RZ ;  /* 0x000000ffff077224 */ /* 0x000fd400078e00ff */
[----:B------:R-:W-:Y:S05]  /*41b0*/  @!P0 BRA `(.L_x_51) ;  /* 0x0000000c00348947 */ /* 0x000fea0003800000 */
[----:B------:R-:W0:Y:S01]  /*41c0*/  LDC R2, c[0x0][0x28c] ;  /* 0x0000a300ff027b82 */ /* 0x000e220000000800 */
[----:B------:R-:W1:Y:S01]  /*41d0*/  S2R R11, SR_CgaCtaId ;  /* 0x00000000000b7919 */ /* 0x000e620000008800 */
[----:B------:R-:W-:Y:S01]  /*41e0*/  ULDC UR5, c[0x0][0x658] ;  /* 0x0001960000057ab9 */ /* 0x000fe20000000800 */
[----:B------:R-:W-:Y:S01]  /*41f0*/  UMOV UR6, 0xffffffff ;  /* 0xffffffff00067882 */ /* 0x000fe20000000000 */
[----:B------:R-:W-:Y:S01]  /*4200*/  BSSY B0, `(.L_x_51) ;  /* 0x00000c8000007945 */ /* 0x000fe20003800000 */
[----:B------:R-:W-:Y:S01]  /*4210*/  USHF.L.U32 UR6, UR6, UR5, URZ ;  /* 0x0000000506067299 */ /* 0x000fe2000800063f */
[----:B------:R-:W-:Y:S01]  /*4220*/  IMAD.MOV.U32 R9, RZ, RZ, 0x1 ;  /* 0x00000001ff097424 */ /* 0x000fe200078e00ff */
[----:B------:R-:W-:Y:S01]  /*4230*/  LOP3.LUT R8, R16, 0x2, RZ, 0xfc, !PT ;  /* 0x0000000210087812 */ /* 0x000fe200078efcff */
[----:B------:R-:W-:Y:S01]  /*4240*/  IMAD.MOV.U32 R6, RZ, RZ, 0x1 ;  /* 0x00000001ff067424 */ /* 0x000fe200078e00ff */
[----:B------:R-:W-:Y:S01]  /*4250*/  ULDC UR4, c[0x0][0x600] ;  /* 0x0001800000047ab9 */ /* 0x000fe20000000800 */
[----:B------:R-:W-:Y:S01]  /*4260*/  IMAD.MOV.U32 R7, RZ, RZ, RZ ;  /* 0x000000ffff077224 */ /* 0x000fe200078e00ff */
[----:B------:R-:W-:Y:S01]  /*4270*/  UMOV UR7, 0x1 ;  /* 0x0000000100077882 */ /* 0x000fe20000000000 */
[----:B------:R-:W-:-:S02]  /*4280*/  UIADD3 UR15, UR4, -0x1, URZ ;  /* 0xffffffff040f7890 */ /* 0x000fc4000fffe03f */
[----:B------:R-:W-:Y:S02]  /*4290*/  USHF.L.U32 UR17, UR7, UR5, URZ ;  /* 0x0000000507117299 */ /* 0x000fe4000800063f */
[----:B------:R-:W-:Y:S01]  /*42a0*/  ULOP3.LUT UR16, URZ, UR6, URZ, 0x33, !UPT ;  /* 0x000000063f107292 */ /* 0x000fe2000f8e333f */
[----:B------:R-:W-:Y:S01]  /*42b0*/  ULDC.64 UR20, c[0x0][0x198] ;  /* 0x0000660000147ab9 */ /* 0x000fe20000000a00 */
[----:B0-----:R-:W-:-:S05]  /*42c0*/  VIADD R2, R2, 0x1f ;  /* 0x0000001f02027836 */ /* 0x001fca0000000000 */
[----:B------:R-:W-:-:S04]  /*42d0*/  SHF.R.S32.HI R3, RZ, 0x1f, R2 ;  /* 0x0000001fff037819 */ /* 0x000fc80000011402 */
[----:B------:R-:W-:Y:S01]  /*42e0*/  LEA.HI R3, R3, R2, RZ, 0x5 ;  /* 0x0000000203037211 */ /* 0x000fe200078f28ff */
[C---:B-1----:R-:W-:Y:S02]  /*42f0*/  IMAD.SHL.U32 R2, R11.reuse, 0x80, RZ ;  /* 0x000000800b027824 */ /* 0x042fe400078e00ff */
[----:B------:R-:W-:Y:S01]  /*4300*/  IMAD.SHL.U32 R11, R11, 0x4, RZ ;  /* 0x000000040b0b7824 */ /* 0x000fe200078e00ff */
[----:B------:R-:W-:Y:S02]  /*4310*/  SHF.R.S32.HI R10, RZ, 0x5, R3 ;  /* 0x00000005ff0a7819 */ /* 0x000fe40000011403 */
[----:B------:R-:W-:Y:S02]  /*4320*/  LOP3.LUT R2, R2, 0x80, RZ, 0xc0, !PT ;  /* 0x0000008002027812 */ /* 0x000fe400078ec0ff */
[----:B------:R-:W-:Y:S01]  /*4330*/  LOP3.LUT R11, R11, 0x4, RZ, 0xc0, !PT ;  /* 0x000000040b0b7812 */ /* 0x000fe200078ec0ff */
[----:B------:R-:W-:Y:S02]  /*4340*/  VIADD R13, R10, 0x1 ;  /* 0x000000010a0d7836 */ /* 0x000fe40000000000 */
[----:B------:R-:W-:-:S07]  /*4350*/  VIADD R12, R2, 0x34180 ;  /* 0x00034180020c7836 */ /* 0x000fce0000000000 */
.L_x_62:
[----:B------:R-:W-:-:S03]  /*4360*/  UMOV UR4, 0xffffffff ;  /* 0xffffffff00047882 */ /* 0x000fc60000000000 */
[----:B------:R-:W-:Y:S05]  /*4370*/  BRA.DIV UR4, `(.L_x_52) ;  /* 0x0000001204f07947 */ /* 0x000fea000b800000 */
[----:B------:R-:W-:-:S13]  /*4380*/  ELECT P6, URZ, PT ;  /* 0x00000000003f782f */ /* 0x000fda00038c0000 */
.L_x_82:
[----:B------:R-:W0:Y:S01]  /*4390*/  LDC R2, c[0x0][0x28c] ;  /* 0x0000a300ff027b82 */ /* 0x000e220000000800 */
[----:B------:R-:W-:Y:S01]  /*43a0*/  BSSY B1, `(.L_x_53) ;  /* 0x0000038000017945 */ /* 0x000fe20003800000 */
[----:B0-----:R-:W-:-:S13]  /*43b0*/  ISETP.LT.OR P6, PT, R2, 0x1, !P6 ;  /* 0x000000010200780c */ /* 0x001fda00077c1670 */
[----:B------:R-:W-:Y:S05]  /*43c0*/  @P6 BRA `(.L_x_54) ;  /* 0x0000000000d46947 */ /* 0x000fea0003800000 */
[----:B------:R-:W-:Y:S02]  /*43d0*/  IMAD R22, R22, 0x8, R11 ;  /* 0x0000000816167824 */ /* 0x000fe400078e020b */
[----:B------:R-:W-:Y:S02]  /*43e0*/  IMAD.SHL.U32 R21, R21, 0x200, RZ ;  /* 0x0000020015157824 */ /* 0x000fe400078e00ff */
[----:B------:R-:W-:Y:S02]  /*43f0*/  IMAD.MOV.U32 R23, RZ, RZ, RZ ;  /* 0x000000ffff177224 */ /* 0x000fe400078e00ff */
[----:B------:R-:W-:Y:S02]  /*4400*/  IMAD.MOV.U32 R2, RZ, RZ, R13 ;  /* 0x000000ffff027224 */ /* 0x000fe400078e000d */
[----:B------:R-:W-:Y:S02]  /*4410*/  IMAD.MOV.U32 R3, RZ, RZ, R6 ;  /* 0x000000ffff037224 */ /* 0x000fe400078e0006 */
[----:B------:R-:W-:-:S07]  /*4420*/  IMAD.MOV.U32 R5, RZ, RZ, R7 ;  /* 0x000000ffff057224 */ /* 0x000fce00078e0007 */
.L_x_57:
[----:B------:R-:W0:Y:S01]  /*4430*/  S2R R15, SR_CgaCtaId ;  /* 0x00000000000f7919 */ /* 0x000e220000008800 */
[----:B------:R-:W-:Y:S02]  /*4440*/  MOV R4, 0x400 ;  /* 0x0000040000047802 */ /* 0x000fe40000000f00 */
[----:B------:R-:W-:-:S13]  /*4450*/  ISETP.NE.AND P1, PT, R0, RZ, PT ;  /* 0x000000ff0000720c */ /* 0x000fda0003f25270 */
[----:B------:R-:W1:Y:S01]  /*4460*/  @!P1 LDC R14, c[0x0][0x500] ;  /* 0x00014000ff0e9b82 */ /* 0x000e620000000800 */
[----:B0-----:R-:W-:Y:S02]  /*4470*/  LEA R24, R15, R4, 0x18 ;  /* 0x000000040f187211 */ /* 0x001fe400078ec0ff */
[----:B------:R-:W-:-:S03]  /*4480*/  SHF.L.U32 R4, R3, 0x1f, RZ ;  /* 0x0000001f03047819 */ /* 0x000fc600000006ff */
[----:B------:R-:W-:-:S04]  /*4490*/  IMAD R15, R5, 0x8, R24 ;  /* 0x00000008050f7824 */ /* 0x000fc800078e0218 */
[----:B------:R-:W0:Y:S02]  /*44a0*/  SYNCS.PHASECHK.TRANS64.TRYWAIT P0, [R15+URZ+0x68], R4 ;  /* 0x000068040f0075a7 */ /* 0x000e24000800017f */
[----:B01----:R-:W-:Y:S05]  /*44b0*/  @!P0 BRA `(.L_x_55) ;  /* 0x0000001000c08947 */ /* 0x003fea0003800000 */
.L_x_83:
[----:B0-----:R-:W-:Y:S01]  /*44c0*/  PRMT R4, R8, 0x9910, RZ ;  /* 0x0000991008047816 */ /* 0x001fe200000000ff */
[----:B------:R0:W-:Y:S03]  /*44d0*/  @!P1 SYNCS.ARRIVE.TRANS64 RZ, [R15+URZ], R14 ;  /* 0x0000000e0fff99a7 */ /* 0x0001e6000800003f */
[----:B------:R-:W-:-:S13]  /*44e0*/  ISETP.NE.AND P0, PT, R4, 0x2, PT ;  /* 0x000000020400780c */ /* 0x000fda0003f05270 */
[----:B0-----:R-:W-:Y:S05]  /*44f0*/  @P0 BRA `(.L_x_56) ;  /* 0x0000000000040947 */ /* 0x001fea0003800000 */
[----:B------:R-:W-:Y:S01]  /*4500*/  BPT.TRAP 0x1 ;  /* 0x000000040000795c */ /* 0x000fe20000300000 */
.L_x_56:
[----:B------:R-:W-:Y:S01]  /*4510*/  R2UR UR13, R24 ;  /* 0x00000000180d72ca */ /* 0x000fe200000e0000 */
[----:B------:R-:W-:Y:S01]  /*4520*/  IMAD R24, R5, 0x4000, R24 ;  /* 0x0000400005187824 */ /* 0x000fe200078e0218 */
[----:B------:R-:W-:Y:S01]  /*4530*/  R2UR UR9, R15 ;  /* 0x000000000f0972ca */ /* 0x000fe200000e0000 */
[C---:B------:R-:W-:Y:S01]  /*4540*/  IMAD R4, R5.reuse, 0x100, R12 ;  /* 0x0000010005047824 */ /* 0x040fe200078e020c */
[----:B------:R-:W-:Y:S01]  /*4550*/  UIADD3 UR4, UP0, UR20, 0xf0, URZ ;  /* 0x000000f014047890 */ /* 0x000fe2000ff1e03f */
[----:B------:R-:W-:Y:S01]  /*4560*/  VIADD R2, R2, 0xffffffff ;  /* 0xffffffff02027836 */ /* 0x000fe20000000000 */
[----:B------:R-:W-:Y:S01]  /*4570*/  R2UR UR5, R24 ;  /* 0x00000000180572ca */ /* 0x000fe200000e0000 */
[----:B------:R-:W-:Y:S01]  /*4580*/  UIADD3 UR22, UP1, UR20, 0x1f0, URZ ;  /* 0x000001f014167890 */ /* 0x000fe2000ff3e03f */
[----:B------:R-:W-:Y:S01]  /*4590*/  R2UR UR8, R4 ;  /* 0x00000000040872ca */ /* 0x000fe200000e0000 */
[----:B------:R-:W-:Y:S01]  /*45a0*/  VIADD R5, R5, 0x1 ;  /* 0x0000000105057836 */ /* 0x000fe20000000000 */
[----:B------:R-:W-:Y:S01]  /*45b0*/  R2UR UR11, R21 ;  /* 0x00000000150b72ca */ /* 0x000fe200000e0000 */
[----:B------:R-:W-:Y:S01]  /*45c0*/  UIADD3.X UR23, URZ, UR21, URZ, UP1, !UPT ;  /* 0x000000153f177290 */ /* 0x000fe20008ffe43f */
[----:B------:R-:W-:Y:S01]  /*45d0*/  R2UR UR10, R23 ;  /* 0x00000000170a72ca */ /* 0x000fe200000e0000 */
[----:B------:R-:W-:Y:S01]  /*45e0*/  UMOV UR6, 0x0 ;  /* 0x0000000000067882 */ /* 0x000fe20000000000 */
[----:B------:R-:W-:Y:S01]  /*45f0*/  R2UR UR12, R20 ;  /* 0x00000000140c72ca */ /* 0x000fe200000e0000 */
[----:B------:R-:W-:Y:S01]  /*4600*/  UMOV UR7, 0x10000000 ;  /* 0x1000000000077882 */ /* 0x000fe20000000000 */
[----:B------:R-:W-:Y:S01]  /*4610*/  R2UR UR18, R22 ;  /* 0x00000000161272ca */ /* 0x000fe200000e0000 */
[----:B------:R-:W-:Y:S01]  /*4620*/  UMOV UR19, 0x30000 ;  /* 0x0003000000137882 */ /* 0x000fe20000000000 */
[----:B------:R-:W-:Y:S01]  /*4630*/  ISETP.GT.AND P1, PT, R2, 0x1, PT ;  /* 0x000000010200780c */ /* 0x000fe20003f24270 */
[----:B------:R-:W-:Y:S01]  /*4640*/  UIADD3 UR14, UR5, 0x180, URZ ;  /* 0x00000180050e7890 */ /* 0x000fe2000fffe03f */
[----:B------:R-:W-:Y:S01]  /*4650*/  ISETP.NE.AND P0, PT, R5, 0xd, PT ;  /* 0x0000000d0500780c */ /* 0x000fe20003f05270 */
[----:B------:R-:W-:Y:S01]  /*4660*/  UIADD3.X UR5, URZ, UR21, URZ, UP0, !UPT ;  /* 0x000000153f057290 */ /* 0x000fe200087fe43f */
[----:B------:R-:W-:Y:S01]  /*4670*/  VIADD R23, R23, 0x20 ;  /* 0x0000002017177836 */ /* 0x000fe20000000000 */
[----:B------:R-:W-:Y:S01]  /*4680*/  UIADD3 UR13, UR13, UR8, URZ ;  /* 0x000000080d0d7290 */ /* 0x000fe2000fffe03f */
[----:B------:R-:W-:-:S02]  /*4690*/  SEL R4, RZ, 0x1, P0 ;  /* 0x00000001ff047807 */ /* 0x000fc40000000000 */
[----:B------:R-:W-:Y:S01]  /*46a0*/  UMOV UR8, UR14 ;  /* 0x0000000e00087c82 */ /* 0x000fe20008000000 */
[----:B------:R-:W-:Y:S02]  /*46b0*/  SEL R5, R5, RZ, P0 ;  /* 0x000000ff05057207 */ /* 0x000fe40000000000 */
[----:B------:R-:W-:Y:S01]  /*46c0*/  LOP3.LUT R3, R3, R4, RZ, 0x3c, !PT ;  /* 0x0000000403037212 */ /* 0x000fe200078e3cff */
[----:B------:R0:W-:Y:S02]  /*46d0*/  UTMALDG.3D [UR8], [UR4], desc[UR6] ;  /* 0x00000608040075b4 */ /* 0x0001e40008011000 */
[----:B0-----:R-:W-:Y:S01]  /*46e0*/  UMOV UR11, UR18 ;  /* 0x00000012000b7c82 */ /* 0x001fe20008000000 */
[----:B------:R-:W-:Y:S02]  /*46f0*/  UMOV UR8, UR13 ;  /* 0x0000000d00087c82 */ /* 0x000fe40008000000 */
[----:B------:R0:W-:Y:S02]  /*4700*/  UTMALDG.3D.MULTICAST [UR8], [UR22], UR19, desc[UR6] ;  /* 0x00000608160073b4 */ /* 0x0001e40008011813 */
[----:B0-----:R-:W-:Y:S05]  /*4710*/  @P1 BRA `(.L_x_57) ;  /* 0xfffffffc00441947 */ /* 0x001fea000383ffff */
.L_x_54:
[----:B------:R-:W-:Y:S05]  /*4720*/  BSYNC B1 ;  /* 0x0000000000017941 */ /* 0x000fea0003800000 */
.L_x_53:
[----:B------:R-:W-:Y:S01]  /*4730*/  LOP3.LUT P1, RZ, R9, 0xff, RZ, 0xc0, !PT ;  /* 0x000000ff09ff7812 */ /* 0x000fe2000782c0ff */
[C---:B------:R-:W-:Y:S01]  /*4740*/  IMAD.IADD R4, R10.reuse, 0x1, R7 ;  /* 0x000000010a047824 */ /* 0x040fe200078e0207 */
[----:B------:R-:W-:Y:S01]  /*4750*/  ULDC.64 UR4, c[0x0][0x650] ;  /* 0x0001940000047ab9 */ /* 0x000fe20000000a00 */
[----:B------:R-:W-:Y:S01]  /*4760*/  ISETP.GE.U32.AND P2, PT, R10, 0xd, PT ;  /* 0x0000000d0a00780c */ /* 0x000fe20003f46070 */
[----:B------:R-:W-:Y:S01]  /*4770*/  BSSY B1, `(.L_x_58) ;  /* 0x000006e000017945 */ /* 0x000fe20003800000 */
[----:B------:R-:W-:Y:S01]  /*4780*/  IMAD.MOV.U32 R21, RZ, RZ, -0x1 ;  /* 0xffffffffff157424 */ /* 0x000fe200078e00ff */
[----:B------:R-:W-:Y:S01]  /*4790*/  ISETP.GT.U32.AND P0, PT, R4, 0xc, PT ;  /* 0x0000000c0400780c */ /* 0x000fe20003f04070 */
[----:B------:R-:W-:Y:S01]  /*47a0*/  IMAD.MOV.U32 R22, RZ, RZ, -0x1 ;  /* 0xffffffffff167424 */ /* 0x000fe200078e00ff */
[----:B------:R-:W-:Y:S01]  /*47b0*/  PRMT R9, RZ, 0x7610, R9 ;  /* 0x00007610ff097816 */ /* 0x000fe20000000009 */
[----:B------:R-:W-:Y:S01]  /*47c0*/  IMAD.MOV.U32 R20, RZ, RZ, -0x1 ;  /* 0xffffffffff147424 */ /* 0x000fe200078e00ff */
[----:B------:R-:W-:-:S03]  /*47d0*/  ISETP.LT.U32.AND P0, PT, R10, 0xd, P0 ;  /* 0x0000000d0a00780c */ /* 0x000fc60000701070 */
[----:B------:R-:W0:Y:S01]  /*47e0*/  @P1 S2R R3, SR_CgaCtaId ;  /* 0x0000000000031919 */ /* 0x000e220000008800 */
[----:B------:R-:W-:-:S04]  /*47f0*/  @P1 MOV R2, 0x400 ;  /* 0x0000040000021802 */ /* 0x000fc80000000f00 */
[----:B0-----:R-:W-:Y:S01]  /*4800*/  @P1 LEA R5, R3, R2, 0x18 ;  /* 0x0000000203051211 */ /* 0x001fe200078ec0ff */
[----:B------:R-:W-:-:S03]  /*4810*/  IMAD.WIDE.U32 R2, R4, 0x4ec4ec4f, RZ ;  /* 0x4ec4ec4f04027825 */ /* 0x000fc600078e00ff */
[----:B------:R0:W-:Y:S01]  /*4820*/  @P1 SYNCS.ARRIVE.TRANS64.A1T0 RZ, [R5+URZ+0xe8], RZ ;  /* 0x0000e8ff05ff19a7 */ /* 0x0001e2000810003f */
[----:B------:R-:W-:Y:S02]  /*4830*/  IADD3 R18, P1, R18, UR36, RZ ;  /* 0x0000002412127c10 */ /* 0x000fe4000ff3e0ff */
[----:B------:R-:W-:Y:S02]  /*4840*/  PRMT R2, RZ, 0x7610, R2 ;  /* 0x00007610ff027816 */ /* 0x000fe40000000002 */
[----:B------:R-:W-:Y:S02]  /*4850*/  IADD3.X R19, R19, UR42, RZ, P1, !PT ;  /* 0x0000002a13137c10 */ /* 0x000fe40008ffe4ff */
[----:B0-----:R-:W-:Y:S02]  /*4860*/  SHF.R.U32.HI R5, RZ, 0x2, R3 ;  /* 0x00000002ff057819 */ /* 0x001fe40000011603 */
[----:B------:R-:W-:Y:S02]  /*4870*/  SEL R3, RZ, 0x1, !P0 ;  /* 0x00000001ff037807 */ /* 0x000fe40004000000 */
[----:B------:R-:W-:Y:S01]  /*4880*/  ISETP.GE.U32.AND P0, PT, R18, UR4, PT ;  /* 0x0000000412007c0c */ /* 0x000fe2000bf06070 */
[----:B------:R-:W-:Y:S01]  /*4890*/  IMAD R7, R5, -0xd, R4 ;  /* 0xfffffff305077824 */ /* 0x000fe200078e0204 */
[----:B------:R-:W-:-:S02]  /*48a0*/  LOP3.LUT R6, R6, R3, RZ, 0x3c, !PT ;  /* 0x0000000306067212 */ /* 0x000fc400078e3cff */
[----:B------:R-:W-:Y:S02]  /*48b0*/  ISETP.GE.U32.AND.EX P0, PT, R19, UR5, PT, P0 ;  /* 0x0000000513007c0c */ /* 0x000fe4000bf06100 */
[----:B------:R-:W-:-:S11]  /*48c0*/  @P2 LOP3.LUT R6, R6, 0x1, R5, 0x78, !PT ;  /* 0x0000000106062812 */ /* 0x000fd600078e7805 */
[----:B------:R-:W-:Y:S05]  /*48d0*/  @P0 BRA `(.L_x_59) ;  /* 0x00000004005c0947 */ /* 0x000fea0003800000 */
[----:B------:R-:W0:Y:S01]  /*48e0*/  S2R R15, SR_CTAID.X ;  /* 0x00000000000f7919 */ /* 0x000e220000002500 */
[----:B------:R-:W-:Y:S01]  /*48f0*/  ULDC.64 UR4, c[0x0][0x628] ;  /* 0x00018a0000047ab9 */ /* 0x000fe20000000a00 */
[----:B------:R-:W-:Y:S01]  /*4900*/  ULDC UR7, c[0x0][0x630] ;  /* 0x00018c0000077ab9 */ /* 0x000fe20000000800 */
[----:B------:R-:W-:Y:S01]  /*4910*/  ISETP.NE.U32.AND P0, PT, RZ, UR4, PT ;  /* 0x00000004ff007c0c */ /* 0x000fe2000bf05070 */
[----:B------:R-:W1:Y:S01]  /*4920*/  S2R R20, SR_CTAID.Y ;  /* 0x0000000000147919 */ /* 0x000e620000002600 */
[----:B------:R-:W-:Y:S01]  /*4930*/  ULDC UR8, c[0x0][0x150] ;  /* 0x0000540000087ab9 */ /* 0x000fe20000000800 */
[----:B------:R-:W-:Y:S01]  /*4940*/  IMAD.MOV.U32 R2, RZ, RZ, R18 ;  /* 0x000000ffff027224 */ /* 0x000fe200078e0012 */
[----:B------:R-:W-:Y:S01]  /*4950*/  ISETP.NE.AND.EX P0, PT, RZ, UR5, PT, P0 ;  /* 0x00000005ff007c0c */ /* 0x000fe2000bf05300 */
[----:B------:R-:W-:Y:S01]  /*4960*/  IMAD.MOV.U32 R3, RZ, RZ, R19 ;  /* 0x000000ffff037224 */ /* 0x000fe200078e0013 */
[----:B0-----:R-:W-:-:S11]  /*4970*/  I2FP.F32.U32 R22, R15 ;  /* 0x0000000f00167245 */ /* 0x001fd60000201000 */
[----:B------:R-:W-:Y:S05]  /*4980*/  @!P0 BRA `(.L_x_60) ;  /* 0x0000000000288947 */ /* 0x000fea0003800000 */
[----:B------:R-:W-:Y:S02]  /*4990*/  ULDC UR6, c[0x0][0x634] ;  /* 0x00018d0000067ab9 */ /* 0x000fe40000000800 */
[----:B------:R-:W-:-:S05]  /*49a0*/  IADD3 R3, P0, R18, UR6, RZ ;  /* 0x0000000612037c10 */ /* 0x000fca000ff1e0ff */
[----:B------:R-:W-:-:S04]  /*49b0*/  IMAD.X R21, RZ, RZ, R19, P0 ;  /* 0x000000ffff157224 */ /* 0x000fc800000e0613 */
[----:B------:R-:W-:-:S04]  /*49c0*/  IMAD.WIDE.U32 R4, R21, UR4, RZ ;  /* 0x0000000415047c25 */ /* 0x000fc8000f8e00ff */
[----:B------:R-:W-:-:S04]  /*49d0*/  IMAD.WIDE.U32 R4, P0, R3, UR5, R4 ;  /* 0x0000000503047c25 */ /* 0x000fc8000f800004 */
[----:B------:R-:W-:-:S04]  /*49e0*/  IMAD.WIDE.U32 R2, R3, UR4, RZ ;  /* 0x0000000403027c25 */ /* 0x000fc8000f8e00ff */
[----:B------:R-:W-:Y:S01]  /*49f0*/  IMAD.MOV.U32 R2, RZ, RZ, R5 ;  /* 0x000000ffff027224 */ /* 0x000fe200078e0005 */
[----:B------:R-:W-:Y:S01]  /*4a00*/  IADD3 RZ, P1, R3, R4, RZ ;  /* 0x0000000403ff7210 */ /* 0x000fe20007f3e0ff */
[----:B------:R-:W-:-:S04]  /*4a10*/  IMAD.X R3, RZ, RZ, RZ, P0 ;  /* 0x000000ffff037224 */ /* 0x000fc800000e06ff */
[----:B------:R-:W-:-:S08]  /*4a20*/  IMAD.WIDE.U32.X R2, R21, UR5, R2, P1 ;  /* 0x0000000515027c25 */ /* 0x000fd000088e0402 */
.L_x_60:
[--C-:B------:R-:W-:Y:S01]  /*4a30*/  SHF.R.U64 R14, R2, UR7, R3.reuse ;  /* 0x00000007020e7c19 */ /* 0x100fe20008001203 */
[----:B------:R-:W-:Y:S01]  /*4a40*/  FMUL R22, R22, UR8 ;  /* 0x0000000816167c20 */ /* 0x000fe20008400000 */
[----:B------:R-:W-:Y:S01]  /*4a50*/  SHF.R.U32.HI R2, RZ, UR7, R3 ;  /* 0x00000007ff027c19 */ /* 0x000fe20008011603 */
[----:B------:R-:W0:Y:S01]  /*4a60*/  LDC R4, c[0x0][0x144] ;  /* 0x00005100ff047b82 */ /* 0x000e220000000800 */
[----:B------:R-:W-:Y:S01]  /*4a70*/  IADD3 R21, P0, RZ, -R14, RZ ;  /* 0x8000000eff157210 */ /* 0x000fe20007f1e0ff */
[----:B------:R-:W-:Y:S01]  /*4a80*/  ULDC.64 UR4, c[0x0][0x620] ;  /* 0x0001880000047ab9 */ /* 0x000fe20000000a00 */
[----:B-1----:R-:W-:Y:S01]  /*4a90*/  I2FP.F32.U32 R3, R20 ;  /* 0x0000001400037245 */ /* 0x002fe20000201000 */
[----:B------:R-:W-:Y:S01]  /*4aa0*/  ULDC UR6, c[0x0][0x154] ;  /* 0x0000550000067ab9 */ /* 0x000fe20000000800 */
[----:B------:R-:W1:Y:S01]  /*4ab0*/  F2I.U32.TRUNC.NTZ R22, R22 ;  /* 0x0000001600167305 */ /* 0x000e62000020f000 */
[----:B------:R-:W-:Y:S01]  /*4ac0*/  IMAD.X R2, RZ, RZ, ~R2, P0 ;  /* 0x000000ffff027224 */ /* 0x000fe200000e0e02 */
[----:B------:R-:W-:Y:S01]  /*4ad0*/  ISETP.NE.AND P2, PT, R17, 0x1, PT ;  /* 0x000000011100780c */ /* 0x000fe20003f45270 */
[----:B------:R-:W-:Y:S01]  /*4ae0*/  FMUL R23, R3, UR6 ;  /* 0x0000000603177c20 */ /* 0x000fe20008400000 */
[----:B------:R-:W2:Y:S01]  /*4af0*/  LDC R25, c[0x0][0x148] ;  /* 0x00005200ff197b82 */ /* 0x000ea20000000800 */
[----:B------:R-:W-:Y:S01]  /*4b00*/  IMAD R2, R2, UR4, RZ ;  /* 0x0000000402027c24 */ /* 0x000fe2000f8e02ff */
[----:B------:R-:W-:Y:S01]  /*4b10*/  ULDC.64 UR6, c[0x0][0x640] ;  /* 0x0001900000067ab9 */ /* 0x000fe20000000a00 */
[----:B------:R-:W-:Y:S01]  /*4b20*/  IMAD.MOV.U32 R3, RZ, RZ, R19 ;  /* 0x000000ffff037224 */ /* 0x000fe200078e0013 */
[----:B------:R-:W-:Y:S01]  /*4b30*/  ISETP.NE.U32.AND P0, PT, RZ, UR6, PT ;  /* 0x00000006ff007c0c */ /* 0x000fe2000bf05070 */
[----:B------:R-:W-:Y:S01]  /*4b40*/  IMAD R5, R21, UR5, R2 ;  /* 0x0000000515057c24 */ /* 0x000fe2000f8e0202 */
[----:B------:R-:W3:Y:S01]  /*4b50*/  F2I.U32.TRUNC.NTZ R23, R23 ;  /* 0x0000001700177305 */ /* 0x000ee2000020f000 */
[----:B------:R-:W-:Y:S01]  /*4b60*/  IMAD.MOV.U32 R2, RZ, RZ, R18 ;  /* 0x000000ffff027224 */ /* 0x000fe200078e0012 */
[----:B------:R-:W-:-:S03]  /*4b70*/  ISETP.NE.AND.EX P0, PT, RZ, UR7, PT, P0 ;  /* 0x00000007ff007c0c */ /* 0x000fc6000bf05300 */
[----:B------:R-:W-:Y:S01]  /*4b80*/  IMAD.WIDE.U32 R2, R21, UR4, R2 ;  /* 0x0000000415027c25 */ /* 0x000fe2000f8e0002 */
[----:B------:R-:W-:-:S03]  /*4b90*/  ULDC UR4, c[0x0][0x618] ;  /* 0x0001860000047ab9 */ /* 0x000fc60000000800 */
[----:B------:R-:W-:Y:S02]  /*4ba0*/  IMAD.IADD R3, R3, 0x1, R5 ;  /* 0x0000000103037824 */ /* 0x000fe400078e0205 */
[----:B-1----:R-:W-:-:S03]  /*4bb0*/  IMAD.MOV R22, RZ, RZ, -R22 ;  /* 0x000000ffff167224 */ /* 0x002fc600078e0a16 */
[----:B------:R-:W-:Y:S01]  /*4bc0*/  SHF.R.U64 R21, R2, UR4, R3 ;  /* 0x0000000402157c19 */ /* 0x000fe20008001203 */
[----:B0-----:R-:W-:Y:S01]  /*4bd0*/  IMAD R15, R4, R22, R15 ;  /* 0x00000016040f7224 */ /* 0x001fe200078e020f */
[----:B------:R-:W-:Y:S01]  /*4be0*/  SHF.R.U32.HI R2, RZ, UR4, R3 ;  /* 0x00000004ff027c19 */ /* 0x000fe20008011603 */
[----:B------:R-:W-:Y:S01]  /*4bf0*/  ULDC UR4, c[0x0][0x608] ;  /* 0x0001820000047ab9 */ /* 0x000fe20000000800 */
[----:B---3--:R-:W-:Y:S02]  /*4c00*/  IMAD.MOV R4, RZ, RZ, -R23 ;  /* 0x000000ffff047224 */ /* 0x008fe400078e0a17 */
[--C-:B------:R-:W-:Y:S02]  /*4c10*/  SHF.R.U64 R22, R21, UR4, R2.reuse ;  /* 0x0000000415167c19 */ /* 0x100fe40008001202 */
[----:B------:R-:W-:Y:S01]  /*4c20*/  SHF.R.U32.HI R3, RZ, UR4, R2 ;  /* 0x00000004ff037c19 */ /* 0x000fe20008011602 */
[----:B------:R-:W-:Y:S01]  /*4c30*/  ULDC UR4, c[0x0][0x658] ;  /* 0x0001960000047ab9 */ /* 0x000fe20000000800 */
[----:B--2---:R-:W-:-:S02]  /*4c40*/  @P2 IMAD R15, R25, R4, R20 ;  /* 0x00000004190f2224 */ /* 0x004fc400078e0214 */
[--C-:B------:R-:W-:Y:S02]  /*4c50*/  SHF.R.U64 R20, R22, UR4, R3.reuse ;  /* 0x0000000416147c19 */ /* 0x100fe40008001203 */
[----:B------:R-:W-:-:S03]  /*4c60*/  SHF.R.U32.HI R23, RZ, UR4, R3 ;  /* 0x00000004ff177c19 */ /* 0x000fc60008011603 */
[----:B------:R-:W-:Y:S02]  /*4c70*/  IMAD.MOV.U32 R4, RZ, RZ, R20 ;  /* 0x000000ffff047224 */ /* 0x000fe400078e0014 */
[----:B------:R-:W-:Y:S01]  /*4c80*/  IMAD.MOV.U32 R3, RZ, RZ, R23 ;  /* 0x000000ffff037224 */ /* 0x000fe200078e0017 */
[----:B------:R-:W-:Y:S06]  /*4c90*/  @!P0 BRA `(.L_x_61) ;  /* 0x00000000002c8947 */ /* 0x000fec0003800000 */
        /* <DEDUP_REMOVED lines=9> */
[----:B------:R-:W-:-:S04]  /*4d30*/  IMAD.WIDE.U32.X R2, R23, UR7, R2, P1 ;  /* 0x0000000717027c25 */ /* 0x000fc800088e0402 */
[----:B------:R-:W-:-:S07]  /*4d40*/  IMAD.MOV.U32 R4, RZ, RZ, R2 ;  /* 0x000000ffff047224 */ /* 0x000fce00078e0002 */
.L_x_61:
[----:B------:R-:W-:Y:S01]  /*4d50*/  ULDC UR4, c[0x0][0x648] ;  /* 0x0001920000047ab9 */ /* 0x000fe20000000800 */
[----:B------:R-:W-:Y:S01]  /*4d60*/  LOP3.LUT R2, R22, UR16, RZ, 0xc0, !PT ;  /* 0x0000001016027c12 */ /* 0x000fe2000f8ec0ff */
[----:B------:R-:W-:Y:S01]  /*4d70*/  ULDC UR5, c[0x0][0x610] ;  /* 0x0001840000057ab9 */ /* 0x000fe20000000800 */
[----:B------:R-:W-:Y:S01]  /*4d80*/  SHF.R.U64 R3, R4, UR4, R3 ;  /* 0x0000000404037c19 */ /* 0x000fe20008001203 */
[----:B------:R-:W-:Y:S01]  /*4d90*/  ULDC UR4, c[0x0][0x638] ;  /* 0x00018e0000047ab9 */ /* 0x000fe20000000800 */
[----:B------:R-:W-:-:S03]  /*4da0*/  LOP3.LUT R21, R21, UR15, RZ, 0xc0, !PT ;  /* 0x0000000f15157c12 */ /* 0x000fc6000f8ec0ff */
[----:B------:R-:W-:Y:S02]  /*4db0*/  IMAD.MOV R5, RZ, RZ, -R3 ;  /* 0x000000ffff057224 */ /* 0x000fe400078e0a03 */
[----:B------:R-:W-:Y:S02]  /*4dc0*/  IMAD R2, R3, UR17, R2 ;  /* 0x0000001103027c24 */ /* 0x000fe4000f8e0202 */
[----:B------:R-:W-:Y:S01]  /*4dd0*/  IMAD R20, R5, UR4, R20 ;  /* 0x0000000405147c24 */ /* 0x000fe2000f8e0214 */
[----:B------:R-:W-:Y:S01]  /*4de0*/  ULDC UR4, c[0x0][0x600] ;  /* 0x0001800000047ab9 */ /* 0x000fe20000000800 */
[----:B------:R-:W-:Y:S02]  /*4df0*/  IMAD R15, R2, UR5, R15 ;  /* 0x00000005020f7c24 */ /* 0x000fe4000f8e020f */
[----:B------:R-:W-:Y:S02]  /*4e00*/  IMAD R20, R20, UR4, R21 ;  /* 0x0000000414147c24 */ /* 0x000fe4000f8e0215 */
[----:B------:R-:W-:-:S03]  /*4e10*/  IMAD.MOV.U32 R2, RZ, RZ, 0x1 ;  /* 0x00000001ff027424 */ /* 0x000fc600078e00ff */
[----:B------:R-:W-:Y:S02]  /*4e20*/  SEL R22, R20, R15, !P2 ;  /* 0x0000000f14167207 */ /* 0x000fe40005000000 */
[----:B------:R-:W-:Y:S01]  /*4e30*/  SEL R21, R15, R20, !P2 ;  /* 0x000000140f157207 */ /* 0x000fe20005000000 */
[----:B------:R-:W-:-:S07]  /*4e40*/  IMAD.MOV.U32 R20, RZ, RZ, R14 ;  /* 0x000000ffff147224 */ /* 0x000fce00078e000e */
.L_x_59:
[----:B------:R-:W-:Y:S05]  /*4e50*/  BSYNC B1 ;  /* 0x0000000000017941 */ /* 0x000fea0003800000 */
.L_x_58:
[----:B------:R-:W-:-:S13]  /*4e60*/  LOP3.LUT P0, RZ, R2, 0xff, RZ, 0xc0, !PT ;  /* 0x000000ff02ff7812 */ /* 0x000fda000780c0ff */
[----:B------:R-:W-:Y:S05]  /*4e70*/  @P0 BRA `(.L_x_62) ;  /* 0xfffffff400380947 */ /* 0x000fea000383ffff */
[----:B------:R-:W-:Y:S05]  /*4e80*/  BSYNC B0 ;  /* 0x0000000000007941 */ /* 0x000fea0003800000 */
.L_x_51:
[----:B------:R-:W-:-:S03]  /*4e90*/  UMOV UR4, 0xffffffff ;  /* 0xffffffff00047882 */ /* 0x000fc60000000000 */
[----:B------:R-:W-:Y:S05]  /*4ea0*/  BRA.DIV UR4, `(.L_x_63) ;  /* 0x0000000a04587947 */ /* 0x000fea000b800000 */
[----:B------:R-:W-:-:S13]  /*4eb0*/  ELECT P6, URZ, PT ;  /* 0x00000000003f782f */ /* 0x000fda00038c0000 */
.L_x_86:
[----:B------:R-:W-:Y:S04]  /*4ec0*/  BSSY B0, `(.L_x_64) ;  /* 0x000007c000007945 */ /* 0x000fe80003800000 */
[----:B------:R-:W-:Y:S05]  /*4ed0*/  @!P6 BRA `(.L_x_65) ;  /* 0x0000000400e8e947 */ /* 0x000fea0003800000 */
[----:B------:R-:W-:-:S04]  /*4ee0*/  LOP3.LUT R16, R16, 0x2, RZ, 0xfc, !PT ;  /* 0x0000000210107812 */ /* 0x000fc800078efcff */
[----:B------:R-:W-:-:S13]  /*4ef0*/  ISETP.NE.AND P0, PT, R16, 0x3, PT ;  /* 0x000000031000780c */ /* 0x000fda0003f05270 */
[----:B------:R-:W-:Y:S05]  /*4f00*/  @!P0 BRA `(.L_x_66) ;  /* 0x0000000000048947 */ /* 0x000fea0003800000 */
[----:B------:R-:W-:Y:S01]  /*4f10*/  BPT.TRAP 0x1 ;  /* 0x000000040000795c */ /* 0x000fe20000300000 */
.L_x_66:
[----:B------:R-:W0:Y:S01]  /*4f20*/  S2R R3, SR_CgaCtaId ;  /* 0x0000000000037919 */ /* 0x000e220000008800 */
[----:B------:R-:W-:Y:S02]  /*4f30*/  MOV R0, 0x400 ;  /* 0x0000040000007802 */ /* 0x000fe40000000f00 */
[----:B------:R-:W-:Y:S02]  /*4f40*/  SHF.L.U32 R2, R6, 0x1f, RZ ;  /* 0x0000001f06027819 */ /* 0x000fe400000006ff */
[----:B0-----:R-:W-:-:S05]  /*4f50*/  LEA R0, R3, R0, 0x18 ;  /* 0x0000000003007211 */ /* 0x001fca00078ec0ff */
[----:B------:R-:W-:-:S04]  /*4f60*/  VIADD R0, R0, 0x68 ;  /* 0x0000006800007836 */ /* 0x000fc80000000000 */
[C---:B------:R-:W-:Y:S02]  /*4f70*/  IMAD R5, R7.reuse, 0x8, R0 ;  /* 0x0000000807057824 */ /* 0x040fe400078e0200 */
[----:B------:R-:W-:Y:S02]  /*4f80*/  VIADD R7, R7, 0x1 ;  /* 0x0000000107077836 */ /* 0x000fe40000000000 */
[----:B------:R-:W0:Y:S03]  /*4f90*/  SYNCS.PHASECHK.TRANS64.TRYWAIT P0, [R5+URZ], R2 ;  /* 0x00000002050075a7 */ /* 0x000e26000800017f */
[----:B------:R-:W-:-:S04]  /*4fa0*/  ISETP.NE.AND P1, PT, R7, 0xd, PT ;  /* 0x0000000d0700780c */ /* 0x000fc80003f25270 */
[----:B------:R-:W-:Y:S02]  /*4fb0*/  SEL R3, RZ, 0x1, P1 ;  /* 0x00000001ff037807 */ /* 0x000fe40000800000 */
[----:B------:R-:W-:Y:S02]  /*4fc0*/  SEL R7, R7, RZ, P1 ;  /* 0x000000ff07077207 */ /* 0x000fe40000800000 */
[----:B------:R-:W-:-:S03]  /*4fd0*/  LOP3.LUT R6, R6, R3, RZ, 0x3c, !PT ;  /* 0x0000000306067212 */ /* 0x000fc600078e3cff */
[----:B------:R-:W-:Y:S01]  /*4fe0*/  IMAD R9, R7, 0x8, R0 ;  /* 0x0000000807097824 */ /* 0x000fe200078e0200 */
[----:B------:R-:W-:Y:S01]  /*4ff0*/  SHF.L.U32 R4, R6, 0x1f, RZ ;  /* 0x0000001f06047819 */ /* 0x000fe200000006ff */
[----:B0-----:R-:W-:Y:S06]  /*5000*/  @!P0 BRA `(.L_x_67) ;  /* 0x0000000800208947 */ /* 0x001fec0003800000 */
.L_x_87:
[----:B------:R-:W1:Y:S01]  /*5010*/  SYNCS.PHASECHK.TRANS64.TRYWAIT P0, [R9+URZ], R4 ;  /* 0x00000004090075a7 */ /* 0x000e62000800017f */
[----:B0-----:R-:W-:-:S05]  /*5020*/  VIADD R2, R7, 0x1 ;  /* 0x0000000107027836 */ /* 0x001fca0000000000 */
[----:B------:R-:W-:-:S04]  /*5030*/  ISETP.NE.AND P1, PT, R2, 0xd, PT ;  /* 0x0000000d0200780c */ /* 0x000fc80003f25270 */
[----:B------:R-:W-:Y:S02]  /*5040*/  SEL R3, RZ, 0x1, P1 ;  /* 0x00000001ff037807 */ /* 0x000fe40000800000 */
[----:B------:R-:W-:Y:S02]  /*5050*/  SEL R7, R2, RZ, P1 ;  /* 0x000000ff02077207 */ /* 0x000fe40000800000 */
[----:B------:R-:W-:-:S03]  /*5060*/  LOP3.LUT R6, R6, R3, RZ, 0x3c, !PT ;  /* 0x0000000306067212 */ /* 0x000fc600078e3cff */
[----:B------:R-:W-:Y:S01]  /*5070*/  IMAD R8, R7, 0x8, R0 ;  /* 0x0000000807087824 */ /* 0x000fe200078e0200 */
[----:B------:R-:W-:Y:S01]  /*5080*/  SHF.L.U32 R5, R6, 0x1f, RZ ;  /* 0x0000001f06057819 */ /* 0x000fe200000006ff */
[----:B-1----:R-:W-:Y:S06]  /*5090*/  @!P0 BRA `(.L_x_68) ;  /* 0x0000000800108947 */ /* 0x002fec0003800000 */
.L_x_88:
[----:B------:R-:W1:Y:S01]  /*50a0*/  SYNCS.PHASECHK.TRANS64.TRYWAIT P0, [R8+URZ], R5 ;  /* 0x00000005080075a7 */ /* 0x000e62000800017f */
[----:B------:R-:W-:-:S05]  /*50b0*/  VIADD R2, R7, 0x1 ;  /* 0x0000000107027836 */ /* 0x000fca0000000000 */
[----:B------:R-:W-:-:S04]  /*50c0*/  ISETP.NE.AND P1, PT, R2, 0xd, PT ;  /* 0x0000000d0200780c */ /* 0x000fc80003f25270 */
[----:B------:R-:W-:Y:S02]  /*50d0*/  SEL R3, RZ, 0x1, P1 ;  /* 0x00000001ff037807 */ /* 0x000fe40000800000 */
[----:B------:R-:W-:Y:S02]  /*50e0*/  SEL R7, R2, RZ, P1 ;  /* 0x000000ff02077207 */ /* 0x000fe40000800000 */
[----:B------:R-:W-:-:S03]  /*50f0*/  LOP3.LUT R6, R6, R3, RZ, 0x3c, !PT ;  /* 0x0000000306067212 */ /* 0x000fc600078e3cff */
[----:B0-----:R-:W-:Y:S01]  /*5100*/  IMAD R9, R7, 0x8, R0 ;  /* 0x0000000807097824 */ /* 0x001fe200078e0200 */
[----:B------:R-:W-:Y:S01]  /*5110*/  SHF.L.U32 R4, R6, 0x1f, RZ ;  /* 0x0000001f06047819 */ /* 0x000fe200000006ff */
[----:B-1----:R-:W-:Y:S06]  /*5120*/  @!P0 BRA `(.L_x_69) ;  /* 0x0000000800008947 */ /* 0x002fec0003800000 */
.L_x_89:
        /* <DEDUP_REMOVED lines=9> */
.L_x_90:
        /* <DEDUP_REMOVED lines=9> */
.L_x_91:
        /* <DEDUP_REMOVED lines=9> */
.L_x_92:
        /* <DEDUP_REMOVED lines=9> */
.L_x_93:
        /* <DEDUP_REMOVED lines=9> */
.L_x_94:
        /* <DEDUP_REMOVED lines=9> */
.L_x_95:
        /* <DEDUP_REMOVED lines=9> */
.L_x_96:
[----:B------:R-:W1:Y:S01]  /*5520*/  SYNCS.PHASECHK.TRANS64.TRYWAIT P0, [R8+URZ], R5 ;  /* 0x00000005080075a7 */ /* 0x000e62000800017f */
[----:B------:R-:W-:-:S05]  /*5530*/  VIADD R2, R7, 0x1 ;  /* 0x0000000107027836 */ /* 0x000fca0000000000 */
[----:B------:R-:W-:-:S04]  /*5540*/  ISETP.NE.AND P1, PT, R2, 0xd, PT ;  /* 0x0000000d0200780c */ /* 0x000fc80003f25270 */
[----:B------:R-:W-:Y:S02]  /*5550*/  SEL R3, RZ, 0x1, P1 ;  /* 0x00000001ff037807 */ /* 0x000fe40000800000 */
[----:B------:R-:W-:Y:S02]  /*5560*/  SEL R7, R2, RZ, P1 ;  /* 0x000000ff02077207 */ /* 0x000fe40000800000 */
[----:B0-----:R-:W-:-:S03]  /*5570*/  LOP3.LUT R9, R6, R3, RZ, 0x3c, !PT ;  /* 0x0000000306097212 */ /* 0x001fc600078e3cff */
[----:B------:R-:W-:Y:S01]  /*5580*/  IMAD R11, R7, 0x8, R0 ;  /* 0x00000008070b7824 */ /* 0x000fe200078e0200 */
[----:B------:R-:W-:Y:S01]  /*5590*/  SHF.L.U32 R6, R9, 0x1f, RZ ;  /* 0x0000001f09067819 */ /* 0x000fe200000006ff */
[----:B-1----:R-:W-:Y:S06]  /*55a0*/  @!P0 BRA `(.L_x_77) ;  /* 0x0000000400808947 */ /* 0x002fec0003800000 */
.L_x_97:
[----:B------:R-:W1:Y:S01]  /*55b0*/  SYNCS.PHASECHK.TRANS64.TRYWAIT P0, [R11+URZ], R6 ;  /* 0x000000060b0075a7 */ /* 0x000e62000800017f */
[----:B------:R-:W-:-:S05]  /*55c0*/  VIADD R2, R7, 0x1 ;  /* 0x0000000107027836 */ /* 0x000fca0000000000 */
[----:B------:R-:W-:-:S04]  /*55d0*/  ISETP.NE.AND P1, PT, R2, 0xd, PT ;  /* 0x0000000d0200780c */ /* 0x000fc80003f25270 */
[----:B------:R-:W-:Y:S02]  /*55e0*/  SEL R4, RZ, 0x1, P1 ;  /* 0x00000001ff047807 */ /* 0x000fe40000800000 */
[----:B------:R-:W-:Y:S02]  /*55f0*/  SEL R3, R2, RZ, P1 ;  /* 0x000000ff02037207 */ /* 0x000fe40000800000 */
[----:B------:R-:W-:Y:S01]  /*5600*/  LOP3.LUT R4, R9, R4, RZ, 0x3c, !PT ;  /* 0x0000000409047212 */ /* 0x000fe200078e3cff */
[----:B-1----:R-:W-:Y:S06]  /*5610*/  @!P0 BRA `(.L_x_78) ;  /* 0x0000000400788947 */ /* 0x002fec0003800000 */
.L_x_98:
[----:B------:R-:W-:Y:S01]  /*5620*/  IMAD R3, R3, 0x8, R0 ;  /* 0x0000000803037824 */ /* 0x000fe200078e0200 */
[----:B------:R-:W-:-:S07]  /*5630*/  SHF.L.U32 R0, R4, 0x1f, RZ ;  /* 0x0000001f04007819 */ /* 0x000fce00000006ff */
.L_x_79:
[----:B--2---:R2:W3:Y:S02]  /*5640*/  SYNCS.PHASECHK.TRANS64.TRYWAIT P0, [R3+URZ], R0 ;  /* 0x00000000030075a7 */ /* 0x0044e4000800017f */
[----:B---3--:R-:W-:Y:S05]  /*5650*/  @!P0 NANOSLEEP.SYNCS 0x989680 ;  /* 0x009896800000895d */ /* 0x008fea0003900000 */
[----:B------:R-:W3:Y:S02]  /*5660*/  @!P0 SYNCS.PHASECHK.TRANS64 P0, [R3+URZ], R0 ;  /* 0x00000000030085a7 */ /* 0x000ee4000800007f */
[----:B---3--:R-:W-:Y:S05]  /*5670*/  @!P0 BRA `(.L_x_79) ;  /* 0xfffffffc00f08947 */ /* 0x008fea000383ffff */
.L_x_65:
[----:B------:R-:W-:Y:S05]  /*5680*/  BSYNC B0 ;  /* 0x0000000000007941 */ /* 0x000fea0003800000 */
.L_x_64:
[----:B------:R-:W-:Y:S05]  /*5690*/  EXIT ;  /* 0x000000000000794d */ /* 0x000fea0003800000 */
.L_x_22:
[----:B-1----:R1:W2:Y:S02]  /*56a0*/  SYNCS.PHASECHK.TRANS64.TRYWAIT P1, [R0+URZ], R3 ;  /* 0x00000003000075a7 */ /* 0x0022a4000802017f */
[----:B--2---:R-:W-:Y:S05]  /*56b0*/  @!P1 NANOSLEEP.SYNCS 0x989680 ;  /* 0x009896800000995d */ /* 0x004fea0003900000 */
[----:B------:R-:W2:Y:S02]  /*56c0*/  @!P1 SYNCS.PHASECHK.TRANS64 P1, [R0+URZ], R3 ;  /* 0x00000003000095a7 */ /* 0x000ea4000802007f */
[----:B--2---:R-:W-:Y:S05]  /*56d0*/  @!P1 BRA `(.L_x_22) ;  /* 0xfffffffc00f09947 */ /* 0x004fea000383ffff */
[----:B------:R-:W-:Y:S05]  /*56e0*/  BRA `(.L_x_21) ;  /* 0xffffffc0004c7947 */ /* 0x000fea000383ffff */
.L_x_27:
[----:B-1----:R1:W2:Y:S02]  /*56f0*/  SYNCS.PHASECHK.TRANS64.TRYWAIT P1, [R3+URZ], R4 ;  /* 0x00000004030075a7 */ /* 0x0022a4000802017f */
[----:B--2---:R-:W-:Y:S05]  /*5700*/  @!P1 NANOSLEEP.SYNCS 0x989680 ;  /* 0x009896800000995d */ /* 0x004fea0003900000 */
[----:B------:R-:W2:Y:S02]  /*5710*/  @!P1 SYNCS.PHASECHK.TRANS64 P1, [R3+URZ], R4 ;  /* 0x00000004030095a7 */ /* 0x000ea4000802007f */
[----:B--2---:R-:W-:Y:S05]  /*5720*/  @!P1 BRA `(.L_x_27) ;  /* 0xfffffffc00f09947 */ /* 0x004fea000383ffff */
[----:B------:R-:W-:Y:S05]  /*5730*/  BRA `(.L_x_26) ;  /* 0xffffffc4002c7947 */ /* 0x000fea000383ffff */
.L_x_52:
[----:B------:R-:W-:Y:S01]  /*5740*/  BSSY B1, `(.L_x_80) ;  /* 0x0000006000017945 */ /* 0x000fe20003800000 */
[----:B------:R-:W-:-:S07]  /*5750*/  IMAD.MOV.U32 R15, RZ, RZ, -0x1 ;  /* 0xffffffffff0f7424 */ /* 0x000fce00078e00ff */
[----:B------:R-:W-:Y:S05]  /*5760*/  WARPSYNC.COLLECTIVE R15, `(.L_x_81) ;  /* 0x000000000f0c7348 */ /* 0x000fea0003c00000 */
[----:B------:R-:W-:Y:S02]  /*5770*/  ELECT P6, UR62, PT ;  /* 0x00000000003e782f */ /* 0x000fe400038c0000 */
[----:B------:R-:W-:Y:S01]  /*5780*/  MOV R14, UR62 ;  /* 0x0000003e000e7c02 */ /* 0x000fe20008000f00 */
[----:B------:R-:W-:Y:S10]  /*5790*/  ENDCOLLECTIVE ;  /* 0x000000000000791b */ /* 0x000ff40003800000 */
.L_x_81:
[----:B------:R-:W-:Y:S05]  /*57a0*/  BSYNC B1 ;  /* 0x0000000000017941 */ /* 0x000fea0003800000 */
.L_x_80:
[----:B------:R-:W-:Y:S05]  /*57b0*/  BRA `(.L_x_82) ;  /* 0xffffffe800f47947 */ /* 0x000fea000383ffff */
.L_x_55:
[----:B0-----:R0:W1:Y:S02]  /*57c0*/  SYNCS.PHASECHK.TRANS64.TRYWAIT P0, [R15+URZ+0x68], R4 ;  /* 0x000068040f0075a7 */ /* 0x001064000800017f */
[----:B-1----:R-:W-:Y:S05]  /*57d0*/  @!P0 NANOSLEEP.SYNCS 0x989680 ;  /* 0x009896800000895d */ /* 0x002fea0003900000 */
[----:B------:R-:W1:Y:S02]  /*57e0*/  @!P0 SYNCS.PHASECHK.TRANS64 P0, [R15+URZ+0x68], R4 ;  /* 0x000068040f0085a7 */ /* 0x000e64000800007f */
[----:B-1----:R-:W-:Y:S05]  /*57f0*/  @!P0 BRA `(.L_x_55) ;  /* 0xfffffffc00f08947 */ /* 0x002fea000383ffff */
[----:B------:R-:W-:Y:S05]  /*5800*/  BRA `(.L_x_83) ;  /* 0xffffffec002c7947 */ /* 0x000fea000383ffff */
.L_x_63:
[----:B------:R-:W-:Y:S01]  /*5810*/  BSSY B0, `(.L_x_84) ;  /* 0x0000006000007945 */ /* 0x000fe20003800000 */
[----:B------:R-:W-:-:S07]  /*5820*/  IMAD.MOV.U32 R15, RZ, RZ, -0x1 ;  /* 0xffffffffff0f7424 */ /* 0x000fce00078e00ff */
[----:B------:R-:W-:Y:S05]  /*5830*/  WARPSYNC.COLLECTIVE R15, `(.L_x_85) ;  /* 0x000000000f0c7348 */ /* 0x000fea0003c00000 */
[----:B------:R-:W-:Y:S02]  /*5840*/  ELECT P6, UR62, PT ;  /* 0x00000000003e782f */ /* 0x000fe400038c0000 */
[----:B------:R-:W-:Y:S01]  /*5850*/  MOV R14, UR62 ;  /* 0x0000003e000e7c02 */ /* 0x000fe20008000f00 */
[----:B------:R-:W-:Y:S10]  /*5860*/  ENDCOLLECTIVE ;  /* 0x000000000000791b */ /* 0x000ff40003800000 */
.L_x_85:
[----:B------:R-:W-:Y:S05]  /*5870*/  BSYNC B0 ;  /* 0x0000000000007941 */ /* 0x000fea0003800000 */
.L_x_84:
[----:B------:R-:W-:Y:S05]  /*5880*/  BRA `(.L_x_86) ;  /* 0xfffffff4008c7947 */ /* 0x000fea000383ffff */
.L_x_67:
[----:B0-----:R0:W1:Y:S02]  /*5890*/  SYNCS.PHASECHK.TRANS64.TRYWAIT P0, [R5+URZ], R2 ;  /* 0x00000002050075a7 */ /* 0x001064000800017f */
[----:B-1----:R-:W-:Y:S05]  /*58a0*/  @!P0 NANOSLEEP.SYNCS 0x989680 ;  /* 0x009896800000895d */ /* 0x002fea0003900000 */
[----:B------:R-:W1:Y:S02]  /*58b0*/  @!P0 SYNCS.PHASECHK.TRANS64 P0, [R5+URZ], R2 ;  /* 0x00000002050085a7 */ /* 0x000e64000800007f */
[----:B-1----:R-:W-:Y:S05]  /*58c0*/  @!P0 BRA `(.L_x_67) ;  /* 0xfffffffc00f08947 */ /* 0x002fea000383ffff */
[----:B------:R-:W-:Y:S05]  /*58d0*/  BRA `(.L_x_87) ;  /* 0xfffffff400cc7947 */ /* 0x000fea000383ffff */
.L_x_68:
[----:B0-----:R0:W1:Y:S02]  /*58e0*/  SYNCS.PHASECHK.TRANS64.TRYWAIT P0, [R9+URZ], R4 ;  /* 0x00000004090075a7 */ /* 0x001064000800017f */
[----:B-1----:R-:W-:Y:S05]  /*58f0*/  @!P0 NANOSLEEP.SYNCS 0x989680 ;  /* 0x009896800000895d */ /* 0x002fea0003900000 */
[----:B------:R-:W1:Y:S02]  /*5900*/  @!P0 SYNCS.PHASECHK.TRANS64 P0, [R9+URZ], R4 ;  /* 0x00000004090085a7 */ /* 0x000e64000800007f */
[----:B-1----:R-:W-:Y:S05]  /*5910*/  @!P0 BRA `(.L_x_68) ;  /* 0xfffffffc00f08947 */ /* 0x002fea000383ffff */
[----:B------:R-:W-:Y:S05]  /*5920*/  BRA `(.L_x_88) ;  /* 0xfffffff400dc7947 */ /* 0x000fea000383ffff */
.L_x_69:
[----:B0-----:R0:W1:Y:S02]  /*5930*/  SYNCS.PHASECHK.TRANS64.TRYWAIT P0, [R8+URZ], R5 ;  /* 0x00000005080075a7 */ /* 0x001064000800017f */
[----:B-1----:R-:W-:Y:S05]  /*5940*/  @!P0 NANOSLEEP.SYNCS 0x989680 ;  /* 0x009896800000895d */ /* 0x002fea0003900000 */
[----:B------:R-:W1:Y:S02]  /*5950*/  @!P0 SYNCS.PHASECHK.TRANS64 P0, [R8+URZ], R5 ;  /* 0x00000005080085a7 */ /* 0x000e64000800007f */
[----:B-1----:R-:W-:Y:S05]  /*5960*/  @!P0 BRA `(.L_x_69) ;  /* 0xfffffffc00f08947 */ /* 0x002fea000383ffff */
[----:B------:R-:W-:Y:S05]  /*5970*/  BRA `(.L_x_89) ;  /* 0xfffffff400ec7947 */ /* 0x000fea000383ffff */
.L_x_70:
[----:B0-----:R0:W1:Y:S02]  /*5980*/  SYNCS.PHASECHK.TRANS64.TRYWAIT P0, [R9+URZ], R4 ;  /* 0x00000004090075a7 */ /* 0x001064000800017f */
[----:B-1----:R-:W-:Y:S05]  /*5990*/  @!P0 NANOSLEEP.SYNCS 0x989680 ;  /* 0x009896800000895d */ /* 0x002fea0003900000 */
[----:B------:R-:W1:Y:S02]  /*59a0*/  @!P0 SYNCS.PHASECHK.TRANS64 P0, [R9+URZ], R4 ;  /* 0x00000004090085a7 */ /* 0x000e64000800007f */
[----:B-1----:R-:W-:Y:S05]  /*59b0*/  @!P0 BRA `(.L_x_70) ;  /* 0xfffffffc00f08947 */ /* 0x002fea000383ffff */
[----:B------:R-:W-:Y:S05]  /*59c0*/  BRA `(.L_x_90) ;  /* 0xfffffff400fc7947 */ /* 0x000fea000383ffff */
.L_x_71:
[----:B0-----:R0:W1:Y:S02]  /*59d0*/  SYNCS.PHASECHK.TRANS64.TRYWAIT P0, [R8+URZ], R5 ;  /* 0x00000005080075a7 */ /* 0x001064000800017f */
[----:B-1----:R-:W-:Y:S05]  /*59e0*/  @!P0 NANOSLEEP.SYNCS 0x989680 ;  /* 0x009896800000895d */ /* 0x002fea0003900000 */
[----:B------:R-:W1:Y:S02]  /*59f0*/  @!P0 SYNCS.PHASECHK.TRANS64 P0, [R8+URZ], R5 ;  /* 0x00000005080085a7 */ /* 0x000e64000800007f */
[----:B-1----:R-:W-:Y:S05]  /*5a00*/  @!P0 BRA `(.L_x_71) ;  /* 0xfffffffc00f08947 */ /* 0x002fea000383ffff */
[----:B------:R-:W-:Y:S05]  /*5a10*/  BRA `(.L_x_91) ;  /* 0xfffffff8000c7947 */ /* 0x000fea000383ffff */
.L_x_72:
[----:B0-----:R0:W1:Y:S02]  /*5a20*/  SYNCS.PHASECHK.TRANS64.TRYWAIT P0, [R9+URZ], R4 ;  /* 0x00000004090075a7 */ /* 0x001064000800017f */
[----:B-1----:R-:W-:Y:S05]  /*5a30*/  @!P0 NANOSLEEP.SYNCS 0x989680 ;  /* 0x009896800000895d */ /* 0x002fea0003900000 */
[----:B------:R-:W1:Y:S02]  /*5a40*/  @!P0 SYNCS.PHASECHK.TRANS64 P0, [R9+URZ], R4 ;  /* 0x00000004090085a7 */ /* 0x000e64000800007f */
[----:B-1----:R-:W-:Y:S05]  /*5a50*/  @!P0 BRA `(.L_x_72) ;  /* 0xfffffffc00f08947 */ /* 0x002fea000383ffff */
[----:B------:R-:W-:Y:S05]  /*5a60*/  BRA `(.L_x_92) ;  /* 0xfffffff8001c7947 */ /* 0x000fea000383ffff */
.L_x_73:
[----:B0-----:R0:W1:Y:S02]  /*5a70*/  SYNCS.PHASECHK.TRANS64.TRYWAIT P0, [R8+URZ], R5 ;  /* 0x00000005080075a7 */ /* 0x001064000800017f */
[----:B-1----:R-:W-:Y:S05]  /*5a80*/  @!P0 NANOSLEEP.SYNCS 0x989680 ;  /* 0x009896800000895d */ /* 0x002fea0003900000 */
[----:B------:R-:W1:Y:S02]  /*5a90*/  @!P0 SYNCS.PHASECHK.TRANS64 P0, [R8+URZ], R5 ;  /* 0x00000005080085a7 */ /* 0x000e64000800007f */
[----:B-1----:R-:W-:Y:S05]  /*5aa0*/  @!P0 BRA `(.L_x_73) ;  /* 0xfffffffc00f08947 */ /* 0x002fea000383ffff */
[----:B------:R-:W-:Y:S05]  /*5ab0*/  BRA `(.L_x_93) ;  /* 0xfffffff8002c7947 */ /* 0x000fea000383ffff */
.L_x_74:
[----:B0-----:R0:W1:Y:S02]  /*5ac0*/  SYNCS.PHASECHK.TRANS64.TRYWAIT P0, [R9+URZ], R4 ;  /* 0x00000004090075a7 */ /* 0x001064000800017f */
[----:B-1----:R-:W-:Y:S05]  /*5ad0*/  @!P0 NANOSLEEP.SYNCS 0x989680 ;  /* 0x009896800000895d */ /* 0x002fea0003900000 */
[----:B------:R-:W1:Y:S02]  /*5ae0*/  @!P0 SYNCS.PHASECHK.TRANS64 P0, [R9+URZ], R4 ;  /* 0x00000004090085a7 */ /* 0x000e64000800007f */
[----:B-1----:R-:W-:Y:S05]  /*5af0*/  @!P0 BRA `(.L_x_74) ;  /* 0xfffffffc00f08947 */ /* 0x002fea000383ffff */
[----:B------:R-:W-:Y:S05]  /*5b00*/  BRA `(.L_x_94) ;  /* 0xfffffff8003c7947 */ /* 0x000fea000383ffff */
.L_x_75:
[----:B0-----:R0:W1:Y:S02]  /*5b10*/  SYNCS.PHASECHK.TRANS64.TRYWAIT P0, [R8+URZ], R5 ;  /* 0x00000005080075a7 */ /* 0x001064000800017f */
[----:B-1----:R-:W-:Y:S05]  /*5b20*/  @!P0 NANOSLEEP.SYNCS 0x989680 ;  /* 0x009896800000895d */ /* 0x002fea0003900000 */
[----:B------:R-:W1:Y:S02]  /*5b30*/  @!P0 SYNCS.PHASECHK.TRANS64 P0, [R8+URZ], R5 ;  /* 0x00000005080085a7 */ /* 0x000e64000800007f */
[----:B-1----:R-:W-:Y:S05]  /*5b40*/  @!P0 BRA `(.L_x_75) ;  /* 0xfffffffc00f08947 */ /* 0x002fea000383ffff */
[----:B------:R-:W-:Y:S05]  /*5b50*/  BRA `(.L_x_95) ;  /* 0xfffffff8004c7947 */ /* 0x000fea000383ffff */
.L_x_76:
[----:B0-----:R0:W1:Y:S02]  /*5b60*/  SYNCS.PHASECHK.TRANS64.TRYWAIT P0, [R9+URZ], R4 ;  /* 0x00000004090075a7 */ /* 0x001064000800017f */
[----:B-1----:R-:W-:Y:S05]  /*5b70*/  @!P0 NANOSLEEP.SYNCS 0x989680 ;  /* 0x009896800000895d */ /* 0x002fea0003900000 */
[----:B------:R-:W1:Y:S02]  /*5b80*/  @!P0 SYNCS.PHASECHK.TRANS64 P0, [R9+URZ], R4 ;  /* 0x00000004090085a7 */ /* 0x000e64000800007f */
[----:B-1----:R-:W-:Y:S05]  /*5b90*/  @!P0 BRA `(.L_x_76) ;  /* 0xfffffffc00f08947 */ /* 0x002fea000383ffff */
[----:B------:R-:W-:Y:S05]  /*5ba0*/  BRA `(.L_x_96) ;  /* 0xfffffff8005c7947 */ /* 0x000fea000383ffff */
.L_x_77:
[----:B0-----:R0:W1:Y:S02]  /*5bb0*/  SYNCS.PHASECHK.TRANS64.TRYWAIT P0, [R8+URZ], R5 ;  /* 0x00000005080075a7 */ /* 0x001064000800017f */
[----:B-1----:R-:W-:Y:S05]  /*5bc0*/  @!P0 NANOSLEEP.SYNCS 0x989680 ;  /* 0x009896800000895d */ /* 0x002fea0003900000 */
[----:B------:R-:W1:Y:S02]  /*5bd0*/  @!P0 SYNCS.PHASECHK.TRANS64 P0, [R8+URZ], R5 ;  /* 0x00000005080085a7 */ /* 0x000e64000800007f */
[----:B-1----:R-:W-:Y:S05]  /*5be0*/  @!P0 BRA `(.L_x_77) ;  /* 0xfffffffc00f08947 */ /* 0x002fea000383ffff */
[----:B------:R-:W-:Y:S05]  /*5bf0*/  BRA `(.L_x_97) ;  /* 0xfffffff8006c7947 */ /* 0x000fea000383ffff */
.L_x_78:
[----:B-1----:R1:W2:Y:S02]  /*5c00*/  SYNCS.PHASECHK.TRANS64.TRYWAIT P0, [R11+URZ], R6 ;  /* 0x000000060b0075a7 */ /* 0x0022a4000800017f */
[----:B--2---:R-:W-:Y:S05]  /*5c10*/  @!P0 NANOSLEEP.SYNCS 0x989680 ;  /* 0x009896800000895d */ /* 0x004fea0003900000 */
[----:B------:R-:W2:Y:S02]  /*5c20*/  @!P0 SYNCS.PHASECHK.TRANS64 P0, [R11+URZ], R6 ;  /* 0x000000060b0085a7 */ /* 0x000ea4000800007f */
[----:B--2---:R-:W-:Y:S05]  /*5c30*/  @!P0 BRA `(.L_x_78) ;  /* 0xfffffffc00f08947 */ /* 0x004fea000383ffff */
[----:B------:R-:W-:Y:S05]  /*5c40*/  BRA `(.L_x_98) ;  /* 0xfffffff800747947 */ /* 0x000fea000383ffff */
.L_x_99:
[----:B------:R-:W-:-:S00]  /*5c50*/  BRA `(.L_x_99) ;  /* 0xfffffffc00fc7947 */ /* 0x000fc0000383ffff */
[----:B------:R-:W-:-:S00]  /*5c60*/  NOP ;  /* 0x0000000000007918 */ /* 0x000fc00000000000 */
        /* <DEDUP_REMOVED lines=9> */
.L_x_100:


//--------------------- .nv.global.init           --------------------------
	.section	.nv.global.init,"aw",@progbits
.nv.global.init:
	.type		$str$22,@object
	.size		$str$22,($str$23 - $str$22)
$str$22:
        /*0000*/ 	.byte	0x6b, 0x5f, 0x74, 0x69, 0x6c, 0x65, 0x5f, 0x63, 0x6f, 0x75, 0x6e, 0x74, 0x20, 0x3e, 0x3d, 0x20
        /*0010*/ 	.byte	0x31, 0x00
	.type		$str$23,@object
	.size		$str$23,(__unnamed_1 - $str$23)
$str$23:
        /*0012*/ 	.byte	0x2f, 0x74, 0x6d, 0x70, 0x2f, 0x63, 0x75, 0x74, 0x6c, 0x61, 0x73, 0x73, 0x5f, 0x73, 0x77, 0x65
        /*0022*/ 	.byte	0x65, 0x70, 0x5f, 0x73, 0x72, 0x63, 0x2f, 0x69, 0x6e, 0x63, 0x6c, 0x75, 0x64, 0x65, 0x2f, 0x63
        /*0032*/ 	.byte	0x75, 0x74, 0x6c, 0x61, 0x73, 0x73, 0x2f, 0x67, 0x65, 0x6d, 0x6d, 0x2f, 0x63, 0x6f, 0x6c, 0x6c
        /*0042*/ 	.byte	0x65, 0x63, 0x74, 0x69, 0x76, 0x65, 0x2f, 0x73, 0x6d, 0x39, 0x30, 0x5f, 0x6d, 0x6d, 0x61, 0x5f
        /*0052*/ 	.byte	0x74, 0x6d, 0x61, 0x5f, 0x67, 0x6d, 0x6d, 0x61, 0x5f, 0x73, 0x73, 0x5f, 0x77, 0x61, 0x72, 0x70
        /*0062*/ 	.byte	0x73, 0x70, 0x65, 0x63, 0x69, 0x61, 0x6c, 0x69, 0x7a, 0x65, 0x64, 0x2e, 0x68, 0x70, 0x70, 0x00
	.type		__unnamed_1,@object
	.size		__unnamed_1,(.L_0 - __unnamed_1)
__unnamed_1:
        /*0072*/ 	.byte	0x76, 0x6f, 0x69, 0x64, 0x20, 0x63, 0x75, 0x74, 0x6c, 0x61, 0x73, 0x73, 0x3a, 0x3a, 0x67, 0x65
        /* <DEDUP_REMOVED lines=172> */
        /*0b42*/ 	.byte	0x69, 0x74, 0x79, 0x5d, 0x00
.L_0:


//--------------------- .nv.shared._ZN7cutlass13device_kernelINS_4gemm6kernel13GemmUniversalIN4cute5tupleIJiiiiEEENS1_10collective13CollectiveMmaINS1_34MainloopSm90TmaGmmaWarpSpecializedILi13ENS5_IJNS4_1CILi2EEENSA_ILi1EEESC_EEENS1_35KernelTmaWarpSpecializedCooperativeEEENS5_IJNSA_ILi512EEENSA_ILi8EEENSA_ILi32EEEEEEaNS5_IJlSC_lEEEaSK_NS4_8TiledMMAINS4_8MMA_AtomIJNS4_4SM904GMMA25MMA_64x8x32_S32S8S8_SS_TNEEEENS4_6LayoutISD_NS5_IJSC_NSA_ILi0EEESS_EEEEENS5_IJNS4_10UnderscoreESV_SV_EEEEENS4_13SM90_TMA_LOADENS4_14ComposedLayoutINS4_7SwizzleILi1ELi4ELi3EEENS4_18smem_ptr_flag_bitsILi8EEENSR_INS5_IJSH_SI_EEENS5_IJSI_SC_EEEEEEEvNS4_8identityENS4_23SM90_TMA_LOAD_MULTICASTES17_vS18_EENS_8epilogue10collective6detail29Sm90TmaWarpSpecializedAdapterINS1C_15DefaultEpilogueIaSK_SK_NS1B_6thread17LinearCombinationIaLi1EiiLNS1G_9ScaleType4KindE0ELNS_15FloatRoundStyleE2EaEENS1_15EpilogueDefaultEEEEEvvEEEEvNT_6ParamsE --------------------------
	.section	.nv.shared._ZN7cutlass13device_kernelINS_4gemm6kernel13GemmUniversalIN4cute5tupleIJiiiiEEENS1_10collective13CollectiveMmaINS1_34MainloopSm90TmaGmmaWarpSpecializedILi13ENS5_IJNS4_1CILi2EEENSA_ILi1EEESC_EEENS1_35KernelTmaWarpSpecializedCooperativeEEENS5_IJNSA_ILi512EEENSA_ILi8EEENSA_ILi32EEEEEEaNS5_IJlSC_lEEEaSK_NS4_8TiledMMAINS4_8MMA_AtomIJNS4_4SM904GMMA25MMA_64x8x32_S32S8S8_SS_TNEEEENS4_6LayoutISD_NS5_IJSC_NSA_ILi0EEESS_EEEEENS5_IJNS4_10UnderscoreESV_SV_EEEEENS4_13SM90_TMA_LOADENS4_14ComposedLayoutINS4_7SwizzleILi1ELi4ELi3EEENS4_18smem_ptr_flag_bitsILi8EEENSR_INS5_IJSH_SI_EEENS5_IJSI_SC_EEEEEEEvNS4_8identityENS4_23SM90_TMA_LOAD_MULTICASTES17_vS18_EENS_8epilogue10collective6detail29Sm90TmaWarpSpecializedAdapterINS1C_15DefaultEpilogueIaSK_SK_NS1B_6thread17LinearCombinationIaLi1EiiLNS1G_9ScaleType4KindE0ELNS_15FloatRoundStyleE2EaEENS1_15EpilogueDefaultEEEEEvvEEEEvNT_6ParamsE,"aw",@nobits
	.sectionflags	@""
	.align	16
	.zero		1024


//--------------------- .nv.shared.reserved.0     --------------------------
	.section	.nv.shared.reserved.0,"aw",@nobits
	.weak		__nv_reservedSMEM_offset_0_alias
	.size		__nv_reservedSMEM_offset_0_alias, 0, 0
	.other		__nv_reservedSMEM_offset_0_alias,@"STO_CUDA_RESERVED_SHARED STV_DEFAULT"
__nv_reservedSMEM_offset_0_alias:
	.zero		0


//--------------------- .nv.global                --------------------------
	.section	.nv.global,"aw",@nobits
.nv.global:
	.type		_ZN39_INTERNAL_e6ee2914_4_k_cu_b5002389_93304cute1_E,@object
	.size		_ZN39_INTERNAL_e6ee2914_4_k_cu_b5002389_93304cute1_E,(_ZN39_INTERNAL_e6ee2914_4_k_cu_b5002389_93304cuda3std3__45__cpo6cbeginE - _ZN39_INTERNAL_e6ee2914_4_k_cu_b5002389_93304cute1_E)
_ZN39_INTERNAL_e6ee2914_4_k_cu_b5002389_93304cute1_E:
	.zero		1
	.type		_ZN39_INTERNAL_e6ee2914_4_k_cu_b5002389_93304cuda3std3__45__cpo6cbeginE,@object
	.size		_ZN39_INTERNAL_e6ee2914_4_k_cu_b5002389_93304cuda3std3__45__cpo6cbeginE,(_ZN39_INTERNAL_e6ee2914_4_k_cu_b5002389_93304cuda3std3__48in_placeE - _ZN39_INTERNAL_e6ee2914_4_k_cu_b5002389_93304cuda3std3__45__cpo6cbeginE)
_ZN39_INTERNAL_e6ee2914_4_k_cu_b5002389_93304cuda3std3__45__cpo6cbeginE:
	.zero		1
	.type		_ZN39_INTERNAL_e6ee2914_4_k_cu_b5002389_93304cuda3std3__48in_placeE,@object
	.size		_ZN39_INTERNAL_e6ee2914_4_k_cu_b5002389_93304cuda3std3__48in_placeE,(_ZN39_INTERNAL_e6ee2914_4_k_cu_b5002389_93304cuda3std6ranges3__45__cpo9iter_moveE - _ZN39_INTERNAL_e6ee2914_4_k_cu_b5002389_93304cuda3std3__48in_placeE)
_ZN39_INTERNAL_e6ee2914_4_k_cu_b5002389_93304cuda3std3__48in_placeE:
	.zero		1
	.type		_ZN39_INTERNAL_e6ee2914_4_k_cu_b5002389_93304cuda3std6ranges3__45__cpo9iter_moveE,@object
	.size		_ZN39_INTERNAL_e6ee2914_4_k_cu_b5002389_93304cuda3std6ranges3__45__cpo9iter_moveE,(_ZN39_INTERNAL_e6ee2914_4_k_cu_b5002389_93304cuda3std3__45__cpo5beginE - _ZN39_INTERNAL_e6ee2914_4_k_cu_b5002389_93304cuda3std6ranges3__45__cpo9iter_moveE)
_ZN39_INTERNAL_e6ee2914_4_k_cu_b5002389_93304cuda3std6ranges3__45__cpo9iter_moveE:
	.zero		1
	.type		_ZN39_INTERNAL_e6ee2914_4_k_cu_b5002389_93304cuda3std3__45__cpo5beginE,@object
	.size		_ZN39_INTERNAL_e6ee2914_4_k_cu_b5002389_93304cuda3std3__45__cpo5beginE,(_ZN39_INTERNAL_e6ee2914_4_k_cu_b5002389_93304cuda3std3__441_GLOBAL__N__e6ee2914_4_k_cu_b5002389_93306ignoreE - _ZN39_INTERNAL_e6ee2914_4_k_cu_b5002389_93304cuda3std3__45__cpo5beginE)
_ZN39_INTERNAL_e6ee2914_4_k_cu_b5002389_93304cuda3std3__45__cpo5beginE:
	.zero		1
	.type		_ZN39_INTERNAL_e6ee2914_4_k_cu_b5002389_93304cuda3std3__441_GLOBAL__N__e6ee2914_4_k_cu_b5002389_93306ignoreE,@object
	.size		_ZN39_INTERNAL_e6ee2914_4_k_cu_b5002389_93304cuda3std3__441_GLOBAL__N__e6ee2914_4_k_cu_b5002389_93306ignoreE,(_ZN39_INTERNAL_e6ee2914_4_k_cu_b5002389_93304cute7productE - _ZN39_INTERNAL_e6ee2914_4_k_cu_b5002389_93304cuda3std3__441_GLOBAL__N__e6ee2914_4_k_cu_b5002389_93306ignoreE)
_ZN39_INTERNAL_e6ee2914_4_k_cu_b5002389_93304cuda3std3__441_GLOBAL__N__e6ee2914_4_k_cu_b5002389_93306ignoreE:
	.zero		1
	.type		_ZN39_INTERNAL_e6ee2914_4_k_cu_b5002389_93304cute7productE,@object
	.size		_ZN39_INTERNAL_e6ee2914_4_k_cu_b5002389_93304cute7productE,(_ZN39_INTERNAL_e6ee2914_4_k_cu_b5002389_93304cuda3std3__45__cpo3endE - _ZN39_INTERNAL_e6ee2914_4_k_cu_b5002389_93304cute7productE)
_ZN39_INTERNAL_e6ee2914_4_k_cu_b5002389_93304cute7productE:
	.zero		1
	.type		_ZN39_INTERNAL_e6ee2914_4_k_cu_b5002389_93304cuda3std3__45__cpo3endE,@object
	.size		_ZN39_INTERNAL_e6ee2914_4_k_cu_b5002389_93304cuda3std3__45__cpo3endE,(_ZN39_INTERNAL_e6ee2914_4_k_cu_b5002389_93304cuda3std3__419piecewise_constructE - _ZN39_INTERNAL_e6ee2914_4_k_cu_b5002389_93304cuda3std3__45__cpo3endE)
_ZN39_INTERNAL_e6ee2914_4_k_cu_b5002389_93304cuda3std3__45__cpo3endE:
	.zero		1
	.type		_ZN39_INTERNAL_e6ee2914_4_k_cu_b5002389_93304cuda3std3__419piecewise_constructE,@object
	.size		_ZN39_INTERNAL_e6ee2914_4_k_cu_b5002389_93304cuda3std3__419piecewise_constructE,(_ZN39_INTERNAL_e6ee2914_4_k_cu_b5002389_93304cuda3std3__45__cpo4cendE - _ZN39_INTERNAL_e6ee2914_4_k_cu_b5002389_93304cuda3std3__419piecewise_constructE)
_ZN39_INTERNAL_e6ee2914_4_k_cu_b5002389_93304cuda3std3__419piecewise_constructE:
	.zero		1
	.type		_ZN39_INTERNAL_e6ee2914_4_k_cu_b5002389_93304cuda3std3__45__cpo4cendE,@object
	.size		_ZN39_INTERNAL_e6ee2914_4_k_cu_b5002389_93304cuda3std3__45__cpo4cendE,(_ZN39_INTERNAL_e6ee2914_4_k_cu_b5002389_93304cuda3std6ranges3__45__cpo4swapE - _ZN39_INTERNAL_e6ee2914_4_k_cu_b5002389_93304cuda3std3__45__cpo4cendE)
_ZN39_INTERNAL_e6ee2914_4_k_cu_b5002389_93304cuda3std3__45__cpo4cendE:
	.zero		1
	.type		_ZN39_INTERNAL_e6ee2914_4_k_cu_b5002389_93304cuda3std6ranges3__45__cpo4swapE,@object
	.size		_ZN39_INTERNAL_e6ee2914_4_k_cu_b5002389_93304cuda3std6ranges3__45__cpo4swapE,(.L_8 - _ZN39_INTERNAL_e6ee2914_4_k_cu_b5002389_93304cuda3std6ranges3__45__cpo4swapE)
_ZN39_INTERNAL_e6ee2914_4_k_cu_b5002389_93304cuda3std6ranges3__45__cpo4swapE:
	.zero		1
.L_8:


//--------------------- .nv.constant0._ZN7cutlass13device_kernelINS_4gemm6kernel13GemmUniversalIN4cute5tupleIJiiiiEEENS1_10collective13CollectiveMmaINS1_34MainloopSm90TmaGmmaWarpSpecializedILi13ENS5_IJNS4_1CILi2EEENSA_ILi1EEESC_EEENS1_35KernelTmaWarpSpecializedCooperativeEEENS5_IJNSA_ILi512EEENSA_ILi8EEENSA_ILi32EEEEEEaNS5_IJlSC_lEEEaSK_NS4_8TiledMMAINS4_8MMA_AtomIJNS4_4SM904GMMA25MMA_64x8x32_S32S8S8_SS_TNEEEENS4_6LayoutISD_NS5_IJSC_NSA_ILi0EEESS_EEEEENS5_IJNS4_10UnderscoreESV_SV_EEEEENS4_13SM90_TMA_LOADENS4_14ComposedLayoutINS4_7SwizzleILi1ELi4ELi3EEENS4_18smem_ptr_flag_bitsILi8EEENSR_INS5_IJSH_SI_EEENS5_IJSI_SC_EEEEEEEvNS4_8identityENS4_23SM90_TMA_LOAD_MULTICASTES17_vS18_EENS_8epilogue10collective6detail29Sm90TmaWarpSpecializedAdapterINS1C_15DefaultEpilogueIaSK_SK_NS1B_6thread17LinearCombinationIaLi1EiiLNS1G_9ScaleType4KindE0ELNS_15FloatRoundStyleE2EaEENS1_15EpilogueDefaultEEEEEvvEEEEvNT_6ParamsE --------------------------
	.section	.nv.constant0._ZN7cutlass13device_kernelINS_4gemm6kernel13GemmUniversalIN4cute5tupleIJiiiiEEENS1_10collective13CollectiveMmaINS1_34MainloopSm90TmaGmmaWarpSpecializedILi13ENS5_IJNS4_1CILi2EEENSA_ILi1EEESC_EEENS1_35KernelTmaWarpSpecializedCooperativeEEENS5_IJNSA_ILi512EEENSA_ILi8EEENSA_ILi32EEEEEEaNS5_IJlSC_lEEEaSK_NS4_8TiledMMAINS4_8MMA_AtomIJNS4_4SM904GMMA25MMA_64x8x32_S32S8S8_SS_TNEEEENS4_6LayoutISD_NS5_IJSC_NSA_ILi0EEESS_EEEEENS5_IJNS4_10UnderscoreESV_SV_EEEEENS4_13SM90_TMA_LOADENS4_14ComposedLayoutINS4_7SwizzleILi1ELi4ELi3EEENS4_18smem_ptr_flag_bitsILi8EEENSR_INS5_IJSH_SI_EEENS5_IJSI_SC_EEEEEEEvNS4_8identityENS4_23SM90_TMA_LOAD_MULTICASTES17_vS18_EENS_8epilogue10collective6detail29Sm90TmaWarpSpecializedAdapterINS1C_15DefaultEpilogueIaSK_SK_NS1B_6thread17LinearCombinationIaLi1EiiLNS1G_9ScaleType4KindE0ELNS_15FloatRoundStyleE2EaEENS1_15EpilogueDefaultEEEEEvvEEEEvNT_6ParamsE,"a",@progbits
	.sectionflags	@""
	.align	4
.nv.constant0._ZN7cutlass13device_kernelINS_4gemm6kernel13GemmUniversalIN4cute5tupleIJiiiiEEENS1_10collective13CollectiveMmaINS1_34MainloopSm90TmaGmmaWarpSpecializedILi13ENS5_IJNS4_1CILi2EEENSA_ILi1EEESC_EEENS1_35KernelTmaWarpSpecializedCooperativeEEENS5_IJNSA_ILi512EEENSA_ILi8EEENSA_ILi32EEEEEEaNS5_IJlSC_lEEEaSK_NS4_8TiledMMAINS4_8MMA_AtomIJNS4_4SM904GMMA25MMA_64x8x32_S32S8S8_SS_TNEEEENS4_6LayoutISD_NS5_IJSC_NSA_ILi0EEESS_EEEEENS5_IJNS4_10UnderscoreESV_SV_EEEEENS4_13SM90_TMA_LOADENS4_14ComposedLayoutINS4_7SwizzleILi1ELi4ELi3EEENS4_18smem_ptr_flag_bitsILi8EEENSR_INS5_IJSH_SI_EEENS5_IJSI_SC_EEEEEEEvNS4_8identityENS4_23SM90_TMA_LOAD_MULTICASTES17_vS18_EENS_8epilogue10collective6detail29Sm90TmaWarpSpecializedAdapterINS1C_15DefaultEpilogueIaSK_SK_NS1B_6thread17LinearCombinationIaLi1EiiLNS1G_9ScaleType4KindE0ELNS_15FloatRoundStyleE2EaEENS1_15EpilogueDefaultEEEEEvvEEEEvNT_6ParamsE:
	.zero		1664


//--------------------- SYMBOLS --------------------------

	.type		.nv.reservedSmem.offset0,@object
	.size		.nv.reservedSmem.offset0,0x4
	.type		__assertfail,@function
